//
// Generated by NVIDIA NVVM Compiler
//
// Compiler Build ID: CL-36424714
// Cuda compilation tools, release 13.0, V13.0.88
// Based on NVVM 20.0.0
//

.version 9.0
.target sm_100
.address_size 64

	// .globl	_Z4addVPiS_S_

.visible .entry _Z4addVPiS_S_(
	.param .u64 .ptr .align 1 _Z4addVPiS_S__param_0,
	.param .u64 .ptr .align 1 _Z4addVPiS_S__param_1,
	.param .u64 .ptr .align 1 _Z4addVPiS_S__param_2
)
{
	.reg .b32 	%r<8>;
	.reg .b64 	%rd<11>;

	ld.param.u64 	%rd1, [_Z4addVPiS_S__param_0];
	ld.param.u64 	%rd2, [_Z4addVPiS_S__param_1];
	ld.param.u64 	%rd3, [_Z4addVPiS_S__param_2];
	cvta.to.global.u64 	%rd4, %rd3;
	cvta.to.global.u64 	%rd5, %rd2;
	cvta.to.global.u64 	%rd6, %rd1;
	mov.u32 	%r1, %tid.x;
	mov.u32 	%r2, %ctaid.x;
	mov.u32 	%r3, %ntid.x;
	mad.lo.s32 	%r4, %r2, %r3, %r1;
	mul.wide.s32 	%rd7, %r4, 4;
	add.s64 	%rd8, %rd6, %rd7;
	ld.global.u32 	%r5, [%rd8];
	add.s64 	%rd9, %rd5, %rd7;
	ld.global.u32 	%r6, [%rd9];
	add.s32 	%r7, %r6, %r5;
	add.s64 	%rd10, %rd4, %rd7;
	st.global.u32 	[%rd10], %r7;
	ret;

}
	// .globl	_Z9MulMatVecPiS_S_i
.visible .entry _Z9MulMatVecPiS_S_i(
	.param .u64 .ptr .align 1 _Z9MulMatVecPiS_S_i_param_0,
	.param .u64 .ptr .align 1 _Z9MulMatVecPiS_S_i_param_1,
	.param .u64 .ptr .align 1 _Z9MulMatVecPiS_S_i_param_2,
	.param .u32 _Z9MulMatVecPiS_S_i_param_3
)
{
	.reg .pred 	%p<10>;
	.reg .b32 	%r<148>;
	.reg .b64 	%rd<58>;

	ld.param.u64 	%rd10, [_Z9MulMatVecPiS_S_i_param_0];
	ld.param.u64 	%rd11, [_Z9MulMatVecPiS_S_i_param_1];
	ld.param.u64 	%rd9, [_Z9MulMatVecPiS_S_i_param_2];
	ld.param.u32 	%r36, [_Z9MulMatVecPiS_S_i_param_3];
	cvta.to.global.u64 	%rd1, %rd11;
	cvta.to.global.u64 	%rd2, %rd10;
	mov.u32 	%r38, %tid.x;
	mov.u32 	%r39, %ctaid.x;
	mov.u32 	%r40, %ntid.x;
	mad.lo.s32 	%r1, %r39, %r40, %r38;
	setp.lt.s32 	%p1, %r36, 1;
	mov.b32 	%r147, 0;
	@%p1 bra 	$L__BB1_13;
	add.s32 	%r43, %r36, -1;
	and.b32  	%r2, %r36, 15;
	setp.lt.u32 	%p2, %r43, 15;
	mov.b32 	%r139, 0;
	mov.u32 	%r147, %r139;
	@%p2 bra 	$L__BB1_4;
	and.b32  	%r139, %r36, 2147483632;
	neg.s32 	%r133, %r139;
	shl.b32 	%r5, %r36, 4;
	add.s64 	%rd56, %rd2, 32;
	mov.b32 	%r147, 0;
	mul.wide.u32 	%rd14, %r36, 4;
	mov.u32 	%r132, %r1;
$L__BB1_3:
	.pragma "nounroll";
	ld.global.u32 	%r45, [%rd56+-32];
	mul.wide.s32 	%rd12, %r132, 4;
	add.s64 	%rd13, %rd1, %rd12;
	ld.global.u32 	%r46, [%rd13];
	mad.lo.s32 	%r47, %r46, %r45, %r147;
	ld.global.u32 	%r48, [%rd56+-28];
	add.s64 	%rd15, %rd13, %rd14;
	ld.global.u32 	%r49, [%rd15];
	mad.lo.s32 	%r50, %r49, %r48, %r47;
	ld.global.u32 	%r51, [%rd56+-24];
	add.s64 	%rd16, %rd15, %rd14;
	ld.global.u32 	%r52, [%rd16];
	mad.lo.s32 	%r53, %r52, %r51, %r50;
	ld.global.u32 	%r54, [%rd56+-20];
	add.s64 	%rd17, %rd16, %rd14;
	ld.global.u32 	%r55, [%rd17];
	mad.lo.s32 	%r56, %r55, %r54, %r53;
	ld.global.u32 	%r57, [%rd56+-16];
	add.s64 	%rd18, %rd17, %rd14;
	ld.global.u32 	%r58, [%rd18];
	mad.lo.s32 	%r59, %r58, %r57, %r56;
	ld.global.u32 	%r60, [%rd56+-12];
	add.s64 	%rd19, %rd18, %rd14;
	ld.global.u32 	%r61, [%rd19];
	mad.lo.s32 	%r62, %r61, %r60, %r59;
	ld.global.u32 	%r63, [%rd56+-8];
	add.s64 	%rd20, %rd19, %rd14;
	ld.global.u32 	%r64, [%rd20];
	mad.lo.s32 	%r65, %r64, %r63, %r62;
	ld.global.u32 	%r66, [%rd56+-4];
	add.s64 	%rd21, %rd20, %rd14;
	ld.global.u32 	%r67, [%rd21];
	mad.lo.s32 	%r68, %r67, %r66, %r65;
	ld.global.u32 	%r69, [%rd56];
	add.s64 	%rd22, %rd21, %rd14;
	ld.global.u32 	%r70, [%rd22];
	mad.lo.s32 	%r71, %r70, %r69, %r68;
	ld.global.u32 	%r72, [%rd56+4];
	add.s64 	%rd23, %rd22, %rd14;
	ld.global.u32 	%r73, [%rd23];
	mad.lo.s32 	%r74, %r73, %r72, %r71;
	ld.global.u32 	%r75, [%rd56+8];
	add.s64 	%rd24, %rd23, %rd14;
	ld.global.u32 	%r76, [%rd24];
	mad.lo.s32 	%r77, %r76, %r75, %r74;
	ld.global.u32 	%r78, [%rd56+12];
	add.s64 	%rd25, %rd24, %rd14;
	ld.global.u32 	%r79, [%rd25];
	mad.lo.s32 	%r80, %r79, %r78, %r77;
	ld.global.u32 	%r81, [%rd56+16];
	add.s64 	%rd26, %rd25, %rd14;
	ld.global.u32 	%r82, [%rd26];
	mad.lo.s32 	%r83, %r82, %r81, %r80;
	ld.global.u32 	%r84, [%rd56+20];
	add.s64 	%rd27, %rd26, %rd14;
	ld.global.u32 	%r85, [%rd27];
	mad.lo.s32 	%r86, %r85, %r84, %r83;
	ld.global.u32 	%r87, [%rd56+24];
	add.s64 	%rd28, %rd27, %rd14;
	ld.global.u32 	%r88, [%rd28];
	mad.lo.s32 	%r89, %r88, %r87, %r86;
	ld.global.u32 	%r90, [%rd56+28];
	add.s64 	%rd29, %rd28, %rd14;
	ld.global.u32 	%r91, [%rd29];
	mad.lo.s32 	%r147, %r91, %r90, %r89;
	add.s32 	%r133, %r133, 16;
	add.s32 	%r132, %r132, %r5;
	add.s64 	%rd56, %rd56, 64;
	setp.ne.s32 	%p3, %r133, 0;
	@%p3 bra 	$L__BB1_3;
$L__BB1_4:
	setp.eq.s32 	%p4, %r2, 0;
	@%p4 bra 	$L__BB1_13;
	and.b32  	%r15, %r36, 7;
	setp.lt.u32 	%p5, %r2, 8;
	@%p5 bra 	$L__BB1_7;
	mul.wide.u32 	%rd30, %r139, 4;
	add.s64 	%rd31, %rd2, %rd30;
	ld.global.u32 	%r93, [%rd31];
	mad.lo.s32 	%r94, %r139, %r36, %r1;
	mul.wide.s32 	%rd32, %r94, 4;
	add.s64 	%rd33, %rd1, %rd32;
	ld.global.u32 	%r95, [%rd33];
	mad.lo.s32 	%r96, %r95, %r93, %r147;
	ld.global.u32 	%r97, [%rd31+4];
	mul.wide.u32 	%rd34, %r36, 4;
	add.s64 	%rd35, %rd33, %rd34;
	ld.global.u32 	%r98, [%rd35];
	mad.lo.s32 	%r99, %r98, %r97, %r96;
	ld.global.u32 	%r100, [%rd31+8];
	add.s64 	%rd36, %rd35, %rd34;
	ld.global.u32 	%r101, [%rd36];
	mad.lo.s32 	%r102, %r101, %r100, %r99;
	ld.global.u32 	%r103, [%rd31+12];
	add.s64 	%rd37, %rd36, %rd34;
	ld.global.u32 	%r104, [%rd37];
	mad.lo.s32 	%r105, %r104, %r103, %r102;
	ld.global.u32 	%r106, [%rd31+16];
	add.s64 	%rd38, %rd37, %rd34;
	ld.global.u32 	%r107, [%rd38];
	mad.lo.s32 	%r108, %r107, %r106, %r105;
	ld.global.u32 	%r109, [%rd31+20];
	add.s64 	%rd39, %rd38, %rd34;
	ld.global.u32 	%r110, [%rd39];
	mad.lo.s32 	%r111, %r110, %r109, %r108;
	ld.global.u32 	%r112, [%rd31+24];
	add.s64 	%rd40, %rd39, %rd34;
	ld.global.u32 	%r113, [%rd40];
	mad.lo.s32 	%r114, %r113, %r112, %r111;
	ld.global.u32 	%r115, [%rd31+28];
	add.s64 	%rd41, %rd40, %rd34;
	ld.global.u32 	%r116, [%rd41];
	mad.lo.s32 	%r147, %r116, %r115, %r114;
	add.s32 	%r139, %r139, 8;
$L__BB1_7:
	setp.eq.s32 	%p6, %r15, 0;
	@%p6 bra 	$L__BB1_13;
	and.b32  	%r21, %r36, 3;
	setp.lt.u32 	%p7, %r15, 4;
	@%p7 bra 	$L__BB1_10;
	mul.wide.u32 	%rd42, %r139, 4;
	add.s64 	%rd43, %rd2, %rd42;
	ld.global.u32 	%r118, [%rd43];
	mad.lo.s32 	%r119, %r139, %r36, %r1;
	mul.wide.s32 	%rd44, %r119, 4;
	add.s64 	%rd45, %rd1, %rd44;
	ld.global.u32 	%r120, [%rd45];
	mad.lo.s32 	%r121, %r120, %r118, %r147;
	ld.global.u32 	%r122, [%rd43+4];
	mul.wide.u32 	%rd46, %r36, 4;
	add.s64 	%rd47, %rd45, %rd46;
	ld.global.u32 	%r123, [%rd47];
	mad.lo.s32 	%r124, %r123, %r122, %r121;
	ld.global.u32 	%r125, [%rd43+8];
	add.s64 	%rd48, %rd47, %rd46;
	ld.global.u32 	%r126, [%rd48];
	mad.lo.s32 	%r127, %r126, %r125, %r124;
	ld.global.u32 	%r128, [%rd43+12];
	add.s64 	%rd49, %rd48, %rd46;
	ld.global.u32 	%r129, [%rd49];
	mad.lo.s32 	%r147, %r129, %r128, %r127;
	add.s32 	%r139, %r139, 4;
$L__BB1_10:
	setp.eq.s32 	%p8, %r21, 0;
	@%p8 bra 	$L__BB1_13;
	mad.lo.s32 	%r145, %r139, %r36, %r1;
	mul.wide.u32 	%rd50, %r139, 4;
	add.s64 	%rd57, %rd2, %rd50;
	neg.s32 	%r144, %r21;
$L__BB1_12:
	.pragma "nounroll";
	mul.wide.s32 	%rd51, %r145, 4;
	add.s64 	%rd52, %rd1, %rd51;
	ld.global.u32 	%r130, [%rd57];
	ld.global.u32 	%r131, [%rd52];
	mad.lo.s32 	%r147, %r131, %r130, %r147;
	add.s32 	%r145, %r145, %r36;
	add.s64 	%rd57, %rd57, 4;
	add.s32 	%r144, %r144, 1;
	setp.ne.s32 	%p9, %r144, 0;
	@%p9 bra 	$L__BB1_12;
$L__BB1_13:
	cvta.to.global.u64 	%rd53, %rd9;
	mul.wide.s32 	%rd54, %r1, 4;
	add.s64 	%rd55, %rd53, %rd54;
	st.global.u32 	[%rd55], %r147;
	ret;

}
	// .globl	_Z9MulMatMatPiS_S_i
.visible .entry _Z9MulMatMatPiS_S_i(
	.param .u64 .ptr .align 1 _Z9MulMatMatPiS_S_i_param_0,
	.param .u64 .ptr .align 1 _Z9MulMatMatPiS_S_i_param_1,
	.param .u64 .ptr .align 1 _Z9MulMatMatPiS_S_i_param_2,
	.param .u32 _Z9MulMatMatPiS_S_i_param_3
)
{
	.reg .pred 	%p<10>;
	.reg .b32 	%r<105>;
	.reg .b64 	%rd<67>;

	ld.param.u64 	%rd14, [_Z9MulMatMatPiS_S_i_param_0];
	ld.param.u64 	%rd15, [_Z9MulMatMatPiS_S_i_param_1];
	ld.param.u32 	%r29, [_Z9MulMatMatPiS_S_i_param_3];
	cvta.to.global.u64 	%rd1, %rd15;
	cvta.to.global.u64 	%rd2, %rd14;
	mov.u32 	%r31, %tid.y;
	mov.u32 	%r32, %ctaid.y;
	mov.u32 	%r33, %ntid.y;
	mad.lo.s32 	%r1, %r32, %r33, %r31;
	mov.u32 	%r34, %tid.x;
	mov.u32 	%r35, %ctaid.x;
	mov.u32 	%r36, %ntid.x;
	mad.lo.s32 	%r2, %r35, %r36, %r34;
	setp.lt.s32 	%p1, %r29, 1;
	mov.b32 	%r104, 0;
	@%p1 bra 	$L__BB2_12;
	mul.lo.s32 	%r3, %r29, %r1;
	and.b32  	%r4, %r29, 7;
	setp.lt.u32 	%p2, %r29, 8;
	mov.b32 	%r99, 0;
	mov.u32 	%r104, %r99;
	@%p2 bra 	$L__BB2_4;
	and.b32  	%r99, %r29, 2147483640;
	neg.s32 	%r93, %r99;
	mul.wide.u32 	%rd16, %r29, 4;
	add.s64 	%rd3, %rd1, %rd16;
	mul.wide.u32 	%rd17, %r29, 8;
	add.s64 	%rd4, %rd1, %rd17;
	mul.wide.u32 	%rd18, %r29, 12;
	add.s64 	%rd5, %rd1, %rd18;
	mul.wide.u32 	%rd19, %r29, 16;
	add.s64 	%rd6, %rd1, %rd19;
	mul.wide.u32 	%rd20, %r29, 20;
	add.s64 	%rd7, %rd1, %rd20;
	mul.wide.u32 	%rd21, %r29, 24;
	add.s64 	%rd8, %rd1, %rd21;
	mul.wide.u32 	%rd22, %r29, 28;
	add.s64 	%rd9, %rd1, %rd22;
	mul.wide.u32 	%rd23, %r3, 4;
	add.s64 	%rd24, %rd23, %rd2;
	add.s64 	%rd66, %rd24, 16;
	mov.b32 	%r104, 0;
	mov.u32 	%r92, %r2;
$L__BB2_3:
	.pragma "nounroll";
	mul.wide.s32 	%rd25, %r92, 4;
	add.s64 	%rd26, %rd3, %rd25;
	add.s64 	%rd27, %rd4, %rd25;
	add.s64 	%rd28, %rd5, %rd25;
	add.s64 	%rd29, %rd6, %rd25;
	add.s64 	%rd30, %rd7, %rd25;
	add.s64 	%rd31, %rd8, %rd25;
	add.s64 	%rd32, %rd9, %rd25;
	add.s64 	%rd33, %rd1, %rd25;
	ld.global.u32 	%r40, [%rd66+-16];
	ld.global.u32 	%r41, [%rd33];
	mad.lo.s32 	%r42, %r41, %r40, %r104;
	ld.global.u32 	%r43, [%rd66+-12];
	ld.global.u32 	%r44, [%rd26];
	mad.lo.s32 	%r45, %r44, %r43, %r42;
	ld.global.u32 	%r46, [%rd66+-8];
	ld.global.u32 	%r47, [%rd27];
	mad.lo.s32 	%r48, %r47, %r46, %r45;
	ld.global.u32 	%r49, [%rd66+-4];
	ld.global.u32 	%r50, [%rd28];
	mad.lo.s32 	%r51, %r50, %r49, %r48;
	ld.global.u32 	%r52, [%rd66];
	ld.global.u32 	%r53, [%rd29];
	mad.lo.s32 	%r54, %r53, %r52, %r51;
	ld.global.u32 	%r55, [%rd66+4];
	ld.global.u32 	%r56, [%rd30];
	mad.lo.s32 	%r57, %r56, %r55, %r54;
	ld.global.u32 	%r58, [%rd66+8];
	ld.global.u32 	%r59, [%rd31];
	mad.lo.s32 	%r60, %r59, %r58, %r57;
	ld.global.u32 	%r61, [%rd66+12];
	ld.global.u32 	%r62, [%rd32];
	mad.lo.s32 	%r104, %r62, %r61, %r60;
	add.s32 	%r93, %r93, 8;
	shl.b32 	%r63, %r29, 3;
	add.s32 	%r92, %r92, %r63;
	add.s64 	%rd66, %rd66, 32;
	setp.ne.s32 	%p3, %r93, 0;
	@%p3 bra 	$L__BB2_3;
$L__BB2_4:
	setp.eq.s32 	%p4, %r4, 0;
	@%p4 bra 	$L__BB2_12;
	and.b32  	%r16, %r29, 3;
	setp.lt.u32 	%p5, %r4, 4;
	@%p5 bra 	$L__BB2_7;
	add.s32 	%r65, %r99, %r3;
	mul.wide.u32 	%rd34, %r65, 4;
	add.s64 	%rd35, %rd2, %rd34;
	ld.global.u32 	%r66, [%rd35];
	mad.lo.s32 	%r67, %r99, %r29, %r2;
	mul.wide.s32 	%rd36, %r67, 4;
	add.s64 	%rd37, %rd1, %rd36;
	ld.global.u32 	%r68, [%rd37];
	mad.lo.s32 	%r69, %r68, %r66, %r104;
	cvt.u64.u32 	%rd38, %r3;
	cvt.u64.u32 	%rd39, %r99;
	add.s64 	%rd40, %rd39, %rd38;
	shl.b64 	%rd41, %rd40, 2;
	add.s64 	%rd42, %rd2, %rd41;
	ld.global.u32 	%r70, [%rd42+4];
	mul.wide.u32 	%rd43, %r29, 4;
	add.s64 	%rd44, %rd37, %rd43;
	ld.global.u32 	%r71, [%rd44];
	mad.lo.s32 	%r72, %r71, %r70, %r69;
	ld.global.u32 	%r73, [%rd42+8];
	add.s64 	%rd45, %rd44, %rd43;
	ld.global.u32 	%r74, [%rd45];
	mad.lo.s32 	%r75, %r74, %r73, %r72;
	ld.global.u32 	%r76, [%rd42+12];
	add.s64 	%rd46, %rd45, %rd43;
	ld.global.u32 	%r77, [%rd46];
	mad.lo.s32 	%r104, %r77, %r76, %r75;
	add.s32 	%r99, %r99, 4;
$L__BB2_7:
	setp.eq.s32 	%p6, %r16, 0;
	@%p6 bra 	$L__BB2_12;
	setp.eq.s32 	%p7, %r16, 1;
	@%p7 bra 	$L__BB2_10;
	add.s32 	%r79, %r99, %r3;
	mul.wide.u32 	%rd47, %r79, 4;
	add.s64 	%rd48, %rd2, %rd47;
	ld.global.u32 	%r80, [%rd48];
	mad.lo.s32 	%r81, %r99, %r29, %r2;
	mul.wide.s32 	%rd49, %r81, 4;
	add.s64 	%rd50, %rd1, %rd49;
	ld.global.u32 	%r82, [%rd50];
	mad.lo.s32 	%r83, %r82, %r80, %r104;
	cvt.u64.u32 	%rd51, %r3;
	cvt.u64.u32 	%rd52, %r99;
	add.s64 	%rd53, %rd52, %rd51;
	shl.b64 	%rd54, %rd53, 2;
	add.s64 	%rd55, %rd2, %rd54;
	ld.global.u32 	%r84, [%rd55+4];
	mul.wide.u32 	%rd56, %r29, 4;
	add.s64 	%rd57, %rd50, %rd56;
	ld.global.u32 	%r85, [%rd57];
	mad.lo.s32 	%r104, %r85, %r84, %r83;
	add.s32 	%r99, %r99, 2;
$L__BB2_10:
	and.b32  	%r86, %r29, 1;
	setp.eq.b32 	%p8, %r86, 1;
	not.pred 	%p9, %p8;
	@%p9 bra 	$L__BB2_12;
	add.s32 	%r87, %r99, %r3;
	mul.wide.u32 	%rd58, %r87, 4;
	add.s64 	%rd59, %rd2, %rd58;
	ld.global.u32 	%r88, [%rd59];
	mad.lo.s32 	%r89, %r99, %r29, %r2;
	mul.wide.s32 	%rd60, %r89, 4;
	add.s64 	%rd61, %rd1, %rd60;
	ld.global.u32 	%r90, [%rd61];
	mad.lo.s32 	%r104, %r90, %r88, %r104;
$L__BB2_12:
	ld.param.u64 	%rd65, [_Z9MulMatMatPiS_S_i_param_2];
	cvta.to.global.u64 	%rd62, %rd65;
	mad.lo.s32 	%r91, %r29, %r1, %r2;
	mul.wide.s32 	%rd63, %r91, 4;
	add.s64 	%rd64, %rd62, %rd63;
	st.global.u32 	[%rd64], %r104;
	ret;

}


// ===== COMPILED SASS (sm_100) =====

	.target	sm_100

	.elftype	@"ET_EXEC"


//--------------------- .note.nv.tkinfo           --------------------------
	.section	.note.nv.tkinfo,"",@"SHT_NOTE"
	.sectionflags	@"SHF_NOTE_NV_TKINFO"
	.tkinfo
        /*0018*/ 	.word	0x00000002
        /*0030*/ 	.string	""
        /*0030*/ 	.string	"ptxas"
        /*0030*/ 	.string	"Cuda compilation tools, release 13.0, V13.0.88"
        /*0030*/ 	.string	"Build cuda_13.0.r13.0/compiler.36424714_0"
        /*0030*/ 	.string	"-arch sm_100 -m 64 "



//--------------------- .note.nv.cuinfo           --------------------------
	.section	.note.nv.cuinfo,"",@"SHT_NOTE"
	.sectionflags	@"SHF_NOTE_NV_CUINFO"
        /*0018*/ 	.short	0x0002
        /*001a*/ 	.short	0x0064
        /*001c*/ 	.short	0x0082
	.zero		2


//--------------------- .nv.info                  --------------------------
	.section	.nv.info,"",@"SHT_CUDA_INFO"
	.align	4


	//----- nvinfo : EIATTR_REGCOUNT
	.align		4
        /*0000*/ 	.byte	0x04, 0x2f
        /*0002*/ 	.short	(.L_1 - .L_0)
	.align		4
.L_0:
        /*0004*/ 	.word	index@(_Z4addVPiS_S_)
        /*0008*/ 	.word	0x0000000c


	//----- nvinfo : EIATTR_FRAME_SIZE
	.align		4
.L_1:
        /*000c*/ 	.byte	0x04, 0x11
        /*000e*/ 	.short	(.L_3 - .L_2)
	.align		4
.L_2:
        /*0010*/ 	.word	index@(_Z4addVPiS_S_)
        /*0014*/ 	.word	0x00000000


	//----- nvinfo : EIATTR_REGCOUNT
	.align		4
.L_3:
        /*0018*/ 	.byte	0x04, 0x2f
        /*001a*/ 	.short	(.L_5 - .L_4)
	.align		4
.L_4:
        /*001c*/ 	.word	index@(_Z9MulMatVecPiS_S_i)
        /*0020*/ 	.word	0x00000020


	//----- nvinfo : EIATTR_FRAME_SIZE
	.align		4
.L_5:
        /*0024*/ 	.byte	0x04, 0x11
        /*0026*/ 	.short	(.L_7 - .L_6)
	.align		4
.L_6:
        /*0028*/ 	.word	index@(_Z9MulMatVecPiS_S_i)
        /*002c*/ 	.word	0x00000000


	//----- nvinfo : EIATTR_REGCOUNT
	.align		4
.L_7:
        /*0030*/ 	.byte	0x04, 0x2f
        /*0032*/ 	.short	(.L_9 - .L_8)
	.align		4
.L_8:
        /*0034*/ 	.word	index@(_Z9MulMatMatPiS_S_i)
        /*0038*/ 	.word	0x0000001e


	//----- nvinfo : EIATTR_FRAME_SIZE
	.align		4
.L_9:
        /*003c*/ 	.byte	0x04, 0x11
        /*003e*/ 	.short	(.L_11 - .L_10)
	.align		4
.L_10:
        /*0040*/ 	.word	index@(_Z9MulMatMatPiS_S_i)
        /*0044*/ 	.word	0x00000000


	//----- nvinfo : EIATTR_MIN_STACK_SIZE
	.align		4
.L_11:
        /*0048*/ 	.byte	0x04, 0x12
        /*004a*/ 	.short	(.L_13 - .L_12)
	.align		4
.L_12:
        /*004c*/ 	.word	index@(_Z9MulMatMatPiS_S_i)
        /*0050*/ 	.word	0x00000000


	//----- nvinfo : EIATTR_MIN_STACK_SIZE
	.align		4
.L_13:
        /*0054*/ 	.byte	0x04, 0x12
        /*0056*/ 	.short	(.L_15 - .L_14)
	.align		4
.L_14:
        /*0058*/ 	.word	index@(_Z9MulMatVecPiS_S_i)
        /*005c*/ 	.word	0x00000000


	//----- nvinfo : EIATTR_MIN_STACK_SIZE
	.align		4
.L_15:
        /*0060*/ 	.byte	0x04, 0x12
        /*0062*/ 	.short	(.L_17 - .L_16)
	.align		4
.L_16:
        /*0064*/ 	.word	index@(_Z4addVPiS_S_)
        /*0068*/ 	.word	0x00000000
.L_17:


//--------------------- .nv.compat                --------------------------
	.section	.nv.compat,"",@"SHT_CUDA_COMPAT_INFO"
	.align	4
        /*0000*/ 	.byte	0x02, 0x09, 0x00, 0x00, 0x02, 0x02, 0x01, 0x00, 0x02, 0x05, 0x05, 0x00, 0x03, 0x07, 0x01, 0x01
        /*0010*/ 	.byte	0x02, 0x03, 0x00, 0x00, 0x02, 0x06, 0x01, 0x00, 0x04, 0x0b, 0x08, 0x00, 0x09, 0x00, 0x00, 0x00
        /*0020*/ 	.byte	0x00, 0x00, 0x00, 0x00


//--------------------- .nv.info._Z9MulMatMatPiS_S_i --------------------------
	.section	.nv.info._Z9MulMatMatPiS_S_i,"",@"SHT_CUDA_INFO"
	.sectionflags	@""
	.align	4


	//----- nvinfo : EIATTR_CUDA_API_VERSION
	.align		4
        /*0000*/ 	.byte	0x04, 0x37
        /*0002*/ 	.short	(.L_19 - .L_18)
.L_18:
        /*0004*/ 	.word	0x00000082


	//----- nvinfo : EIATTR_KPARAM_INFO
	.align		4
.L_19:
        /*0008*/ 	.byte	0x04, 0x17
        /*000a*/ 	.short	(.L_21 - .L_20)
.L_20:
        /*000c*/ 	.word	0x00000000
        /*0010*/ 	.short	0x0003
        /*0012*/ 	.short	0x0018
        /*0014*/ 	.byte	0x00, 0xf0, 0x11, 0x00


	//----- nvinfo : EIATTR_KPARAM_INFO
	.align		4
.L_21:
        /*0018*/ 	.byte	0x04, 0x17
        /*001a*/ 	.short	(.L_23 - .L_22)
.L_22:
        /*001c*/ 	.word	0x00000000
        /*0020*/ 	.short	0x0002
        /*0022*/ 	.short	0x0010
        /*0024*/ 	.byte	0x00, 0xf5, 0x21, 0x00


	//----- nvinfo : EIATTR_KPARAM_INFO
	.align		4
.L_23:
        /*0028*/ 	.byte	0x04, 0x17
        /*002a*/ 	.short	(.L_25 - .L_24)
.L_24:
        /*002c*/ 	.word	0x00000000
        /*0030*/ 	.short	0x0001
        /*0032*/ 	.short	0x0008
        /*0034*/ 	.byte	0x00, 0xf5, 0x21, 0x00


	//----- nvinfo : EIATTR_KPARAM_INFO
	.align		4
.L_25:
        /*0038*/ 	.byte	0x04, 0x17
        /*003a*/ 	.short	(.L_27 - .L_26)
.L_26:
        /*003c*/ 	.word	0x00000000
        /*0040*/ 	.short	0x0000
        /*0042*/ 	.short	0x0000
        /*0044*/ 	.byte	0x00, 0xf5, 0x21, 0x00


	//----- nvinfo : EIATTR_SPARSE_MMA_MASK
	.align		4
.L_27:
        /*0048*/ 	.byte	0x03, 0x50
        /*004a*/ 	.short	0x0000


	//----- nvinfo : EIATTR_MAXREG_COUNT
	.align		4
        /*004c*/ 	.byte	0x03, 0x1b
        /*004e*/ 	.short	0x00ff


	//----- nvinfo : EIATTR_MERCURY_ISA_VERSION
	.align		4
        /*0050*/ 	.byte	0x03, 0x5f
        /*0052*/ 	.short	0x0101


	//----- nvinfo : EIATTR_VRC_CTA_INIT_COUNT
	.align		4
        /*0054*/ 	.byte	0x02, 0x4a
	.zero		1
	.zero		1


	//----- nvinfo : EIATTR_EXIT_INSTR_OFFSETS
	.align		4
        /*0058*/ 	.byte	0x04, 0x1c
        /*005a*/ 	.short	(.L_29 - .L_28)


	//   ....[0]....
.L_28:
        /*005c*/ 	.word	0x00000ab0


	//----- nvinfo : EIATTR_CBANK_PARAM_SIZE
	.align		4
.L_29:
        /*0060*/ 	.byte	0x03, 0x19
        /*0062*/ 	.short	0x001c


	//----- nvinfo : EIATTR_PARAM_CBANK
	.align		4
        /*0064*/ 	.byte	0x04, 0x0a
        /*0066*/ 	.short	(.L_31 - .L_30)
	.align		4
.L_30:
        /*0068*/ 	.word	index@(.nv.constant0._Z9MulMatMatPiS_S_i)
        /*006c*/ 	.short	0x0380
        /*006e*/ 	.short	0x001c


	//----- nvinfo : EIATTR_SW_WAR
	.align		4
.L_31:
        /*0070*/ 	.byte	0x04, 0x36
        /*0072*/ 	.short	(.L_33 - .L_32)
.L_32:
        /*0074*/ 	.word	0x00000008
.L_33:


//--------------------- .nv.info._Z9MulMatVecPiS_S_i --------------------------
	.section	.nv.info._Z9MulMatVecPiS_S_i,"",@"SHT_CUDA_INFO"
	.sectionflags	@""
	.align	4


	//----- nvinfo : EIATTR_CUDA_API_VERSION
	.align		4
        /*0000*/ 	.byte	0x04, 0x37
        /*0002*/ 	.short	(.L_35 - .L_34)
.L_34:
        /*0004*/ 	.word	0x00000082


	//----- nvinfo : EIATTR_KPARAM_INFO
	.align		4
.L_35:
        /*0008*/ 	.byte	0x04, 0x17
        /*000a*/ 	.short	(.L_37 - .L_36)
.L_36:
        /*000c*/ 	.word	0x00000000
        /*0010*/ 	.short	0x0003
        /*0012*/ 	.short	0x0018
        /*0014*/ 	.byte	0x00, 0xf0, 0x11, 0x00


	//----- nvinfo : EIATTR_KPARAM_INFO
	.align		4
.L_37:
        /*0018*/ 	.byte	0x04, 0x17
        /*001a*/ 	.short	(.L_39 - .L_38)
.L_38:
        /*001c*/ 	.word	0x00000000
        /*0020*/ 	.short	0x0002
        /*0022*/ 	.short	0x0010
        /*0024*/ 	.byte	0x00, 0xf5, 0x21, 0x00


	//----- nvinfo : EIATTR_KPARAM_INFO
	.align		4
.L_39:
        /*0028*/ 	.byte	0x04, 0x17
        /*002a*/ 	.short	(.L_41 - .L_40)
.L_40:
        /*002c*/ 	.word	0x00000000
        /*0030*/ 	.short	0x0001
        /*0032*/ 	.short	0x0008
        /*0034*/ 	.byte	0x00, 0xf5, 0x21, 0x00


	//----- nvinfo : EIATTR_KPARAM_INFO
	.align		4
.L_41:
        /*0038*/ 	.byte	0x04, 0x17
        /*003a*/ 	.short	(.L_43 - .L_42)
.L_42:
        /*003c*/ 	.word	0x00000000
        /*0040*/ 	.short	0x0000
        /*0042*/ 	.short	0x0000
        /*0044*/ 	.byte	0x00, 0xf5, 0x21, 0x00


	//----- nvinfo : EIATTR_SPARSE_MMA_MASK
	.align		4
.L_43:
        /*0048*/ 	.byte	0x03, 0x50
        /*004a*/ 	.short	0x0000


	//----- nvinfo : EIATTR_MAXREG_COUNT
	.align		4
        /*004c*/ 	.byte	0x03, 0x1b
        /*004e*/ 	.short	0x00ff


	//----- nvinfo : EIATTR_MERCURY_ISA_VERSION
	.align		4
        /*0050*/ 	.byte	0x03, 0x5f
        /*0052*/ 	.short	0x0101


	//----- nvinfo : EIATTR_VRC_CTA_INIT_COUNT
	.align		4
        /*0054*/ 	.byte	0x02, 0x4a
	.zero		1
	.zero		1


	//----- nvinfo : EIATTR_EXIT_INSTR_OFFSETS
	.align		4
        /*0058*/ 	.byte	0x04, 0x1c
        /*005a*/ 	.short	(.L_45 - .L_44)


	//   ....[0]....
.L_44:
        /*005c*/ 	.word	0x00000ba0


	//----- nvinfo : EIATTR_CBANK_PARAM_SIZE
	.align		4
.L_45:
        /*0060*/ 	.byte	0x03, 0x19
        /*0062*/ 	.short	0x001c


	//----- nvinfo : EIATTR_PARAM_CBANK
	.align		4
        /*0064*/ 	.byte	0x04, 0x0a
        /*0066*/ 	.short	(.L_47 - .L_46)
	.align		4
.L_46:
        /*0068*/ 	.word	index@(.nv.constant0._Z9MulMatVecPiS_S_i)
        /*006c*/ 	.short	0x0380
        /*006e*/ 	.short	0x001c


	//----- nvinfo : EIATTR_SW_WAR
	.align		4
.L_47:
        /*0070*/ 	.byte	0x04, 0x36
        /*0072*/ 	.short	(.L_49 - .L_48)
.L_48:
        /*0074*/ 	.word	0x00000008
.L_49:


//--------------------- .nv.info._Z4addVPiS_S_    --------------------------
	.section	.nv.info._Z4addVPiS_S_,"",@"SHT_CUDA_INFO"
	.sectionflags	@""
	.align	4


	//----- nvinfo : EIATTR_CUDA_API_VERSION
	.align		4
        /*0000*/ 	.byte	0x04, 0x37
        /*0002*/ 	.short	(.L_51 - .L_50)
.L_50:
        /*0004*/ 	.word	0x00000082


	//----- nvinfo : EIATTR_KPARAM_INFO
	.align		4
.L_51:
        /*0008*/ 	.byte	0x04, 0x17
        /*000a*/ 	.short	(.L_53 - .L_52)
.L_52:
        /*000c*/ 	.word	0x00000000
        /*0010*/ 	.short	0x0002
        /*0012*/ 	.short	0x0010
        /*0014*/ 	.byte	0x00, 0xf5, 0x21, 0x00


	//----- nvinfo : EIATTR_KPARAM_INFO
	.align		4
.L_53:
        /*0018*/ 	.byte	0x04, 0x17
        /*001a*/ 	.short	(.L_55 - .L_54)
.L_54:
        /*001c*/ 	.word	0x00000000
        /*0020*/ 	.short	0x0001
        /*0022*/ 	.short	0x0008
        /*0024*/ 	.byte	0x00, 0xf5, 0x21, 0x00


	//----- nvinfo : EIATTR_KPARAM_INFO
	.align		4
.L_55:
        /*0028*/ 	.byte	0x04, 0x17
        /*002a*/ 	.short	(.L_57 - .L_56)
.L_56:
        /*002c*/ 	.word	0x00000000
        /*0030*/ 	.short	0x0000
        /*0032*/ 	.short	0x0000
        /*0034*/ 	.byte	0x00, 0xf5, 0x21, 0x00


	//----- nvinfo : EIATTR_SPARSE_MMA_MASK
	.align		4
.L_57:
        /*0038*/ 	.byte	0x03, 0x50
        /*003a*/ 	.short	0x0000


	//----- nvinfo : EIATTR_MAXREG_COUNT
	.align		4
        /*003c*/ 	.byte	0x03, 0x1b
        /*003e*/ 	.short	0x00ff


	//----- nvinfo : EIATTR_MERCURY_ISA_VERSION
	.align		4
        /*0040*/ 	.byte	0x03, 0x5f
        /*0042*/ 	.short	0x0101


	//----- nvinfo : EIATTR_VRC_CTA_INIT_COUNT
	.align		4
        /*0044*/ 	.byte	0x02, 0x4a
	.zero		1
	.zero		1


	//----- nvinfo : EIATTR_EXIT_INSTR_OFFSETS
	.align		4
        /*0048*/ 	.byte	0x04, 0x1c
        /*004a*/ 	.short	(.L_59 - .L_58)


	//   ....[0]....
.L_58:
        /*004c*/ 	.word	0x00000100


	//----- nvinfo : EIATTR_CBANK_PARAM_SIZE
	.align		4
.L_59:
        /*0050*/ 	.byte	0x03, 0x19
        /*0052*/ 	.short	0x0018


	//----- nvinfo : EIATTR_PARAM_CBANK
	.align		4
        /*0054*/ 	.byte	0x04, 0x0a
        /*0056*/ 	.short	(.L_61 - .L_60)
	.align		4
.L_60:
        /*0058*/ 	.word	index@(.nv.constant0._Z4addVPiS_S_)
        /*005c*/ 	.short	0x0380
        /*005e*/ 	.short	0x0018


	//----- nvinfo : EIATTR_SW_WAR
	.align		4
.L_61:
        /*0060*/ 	.byte	0x04, 0x36
        /*0062*/ 	.short	(.L_63 - .L_62)
.L_62:
        /*0064*/ 	.word	0x00000008
.L_63:


//--------------------- .nv.callgraph             --------------------------
	.section	.nv.callgraph,"",@"SHT_CUDA_CALLGRAPH"
	.align	4
	.sectionentsize	8
	.align		4
        /*0000*/ 	.word	0x00000000
	.align		4
        /*0004*/ 	.word	0xffffffff
	.align		4
        /*0008*/ 	.word	0x00000000
	.align		4
        /*000c*/ 	.word	0xfffffffe
	.align		4
        /*0010*/ 	.word	0x00000000
	.align		4
        /*0014*/ 	.word	0xfffffffd
	.align		4
        /*0018*/ 	.word	0x00000000
	.align		4
        /*001c*/ 	.word	0xfffffffc


//--------------------- .text._Z9MulMatMatPiS_S_i --------------------------
	.section	.text._Z9MulMatMatPiS_S_i,"ax",@progbits
	.align	128
        .global         _Z9MulMatMatPiS_S_i
        .type           _Z9MulMatMatPiS_S_i,@function
        .size           _Z9MulMatMatPiS_S_i,(.L_x_13 - _Z9MulMatMatPiS_S_i)
        .other          _Z9MulMatMatPiS_S_i,@"STO_CUDA_ENTRY STV_DEFAULT"
_Z9MulMatMatPiS_S_i:
.text._Z9MulMatMatPiS_S_i:
[----:B------:R-:W-:Y:S01]  /*0000*/  LDC R1, c[0x0][0x37c] ;  /* 0x0000df00ff017b82 */ /* 0x000fe20000000800 */
[----:B------:R-:W0:Y:S01]  /*0010*/  S2R R0, SR_TID.Y ;  /* 0x0000000000007919 */ /* 0x000e220000002200 */
[----:B------:R-:W1:Y:S06]  /*0020*/  LDCU UR18, c[0x0][0x398] ;  /* 0x00007300ff1277ac */ /* 0x000e6c0008000800 */
[----:B------:R-:W0:Y:S01]  /*0030*/  LDC R3, c[0x0][0x364] ;  /* 0x0000d900ff037b82 */ /* 0x000e220000000800 */
[----:B------:R-:W-:Y:S01]  /*0040*/  HFMA2 R12, -RZ, RZ, 0, 0 ;  /* 0x00000000ff0c7431 */ /* 0x000fe200000001ff */
[----:B------:R-:W2:Y:S01]  /*0050*/  S2R R13, SR_TID.X ;  /* 0x00000000000d7919 */ /* 0x000ea20000002100 */
[----:B------:R-:W3:Y:S05]  /*0060*/  LDCU.64 UR16, c[0x0][0x358] ;  /* 0x00006b00ff1077ac */ /* 0x000eea0008000a00 */
[----:B------:R-:W0:Y:S08]  /*0070*/  S2UR UR4, SR_CTAID.Y ;  /* 0x00000000000479c3 */ /* 0x000e300000002600 */
[----:B------:R-:W2:Y:S01]  /*0080*/  S2UR UR5, SR_CTAID.X ;  /* 0x00000000000579c3 */ /* 0x000ea20000002500 */
[----:B-1----:R-:W-:-:S07]  /*0090*/  UISETP.GE.AND UP0, UPT, UR18, 0x1, UPT ;  /* 0x000000011200788c */ /* 0x002fce000bf06270 */
[----:B------:R-:W2:Y:S01]  /*00a0*/  LDC R2, c[0x0][0x360] ;  /* 0x0000d800ff027b82 */ /* 0x000ea20000000800 */
[----:B0-----:R-:W-:Y:S02]  /*00b0*/  IMAD R0, R3, UR4, R0 ;  /* 0x0000000403007c24 */ /* 0x001fe4000f8e0200 */
[----:B--2---:R-:W-:Y:S01]  /*00c0*/  IMAD R13, R2, UR5, R13 ;  /* 0x00000005020d7c24 */ /* 0x004fe2000f8e020d */
[----:B---3--:R-:W-:Y:S06]  /*00d0*/  BRA.U !UP0, `(.L_x_0) ;  /* 0x0000000908647547 */ /* 0x008fec000b800000 */
[----:B------:R-:W-:Y:S02]  /*00e0*/  UISETP.GE.U32.AND UP1, UPT, UR18, 0x8, UPT ;  /* 0x000000081200788c */ /* 0x000fe4000bf26070 */
[----:B------:R-:W-:Y:S01]  /*00f0*/  IMAD R5, R0, UR18, RZ ;  /* 0x0000001200057c24 */ /* 0x000fe2000f8e02ff */
[----:B------:R-:W-:Y:S01]  /*0100*/  ULOP3.LUT UR19, UR18, 0x7, URZ, 0xc0, !UPT ;  /* 0x0000000712137892 */ /* 0x000fe2000f8ec0ff */
[----:B------:R-:W-:Y:S01]  /*0110*/  MOV R12, RZ ;  /* 0x000000ff000c7202 */ /* 0x000fe20000000f00 */
[----:B------:R-:W-:Y:S02]  /*0120*/  UMOV UR4, URZ ;  /* 0x000000ff00047c82 */ /* 0x000fe40008000000 */
[----:B------:R-:W-:Y:S02]  /*0130*/  UISETP.NE.AND UP0, UPT, UR19, URZ, UPT ;  /* 0x000000ff1300728c */ /* 0x000fe4000bf05270 */
[----:B------:R-:W-:Y:S09]  /*0140*/  BRA.U !UP1, `(.L_x_1) ;  /* 0x0000000509087547 */ /* 0x000ff2000b800000 */
[----:B------:R-:W0:Y:S01]  /*0150*/  LDCU.128 UR20, c[0x0][0x380] ;  /* 0x00007000ff1477ac */ /* 0x000e220008000c00 */
[----:B------:R-:W-:Y:S02]  /*0160*/  MOV R12, RZ ;  /* 0x000000ff000c7202 */ /* 0x000fe40000000f00 */
[----:B------:R-:W-:Y:S01]  /*0170*/  MOV R14, R13 ;  /* 0x0000000d000e7202 */ /* 0x000fe20000000f00 */
[----:B------:R-:W-:-:S04]  /*0180*/  ULOP3.LUT UR4, UR18, 0x7ffffff8, URZ, 0xc0, !UPT ;  /* 0x7ffffff812047892 */ /* 0x000fc8000f8ec0ff */
[----:B------:R-:W-:Y:S01]  /*0190*/  UIADD3 UR5, UPT, UPT, -UR4, URZ, URZ ;  /* 0x000000ff04057290 */ /* 0x000fe2000fffe1ff */
[----:B0-----:R-:W-:Y:S01]  /*01a0*/  MOV R2, UR20 ;  /* 0x0000001400027c02 */ /* 0x001fe20008000f00 */
[----:B------:R-:W-:Y:S01]  /*01b0*/  UIMAD.WIDE.U32 UR6, UR18, 0xc, UR22 ;  /* 0x0000000c120678a5 */ /* 0x000fe2000f8e0016 */
[----:B------:R-:W-:Y:S01]  /*01c0*/  MOV R3, UR21 ;  /* 0x0000001500037c02 */ /* 0x000fe20008000f00 */
[----:B------:R-:W-:Y:S02]  /*01d0*/  UIMAD.WIDE.U32 UR8, UR18, 0x10, UR22 ;  /* 0x00000010120878a5 */ /* 0x000fe4000f8e0016 */
[----:B------:R-:W-:Y:S01]  /*01e0*/  UIMAD.WIDE.U32 UR10, UR18, 0x14, UR22 ;  /* 0x00000014120a78a5 */ /* 0x000fe2000f8e0016 */
[----:B------:R-:W-:Y:S01]  /*01f0*/  IMAD.WIDE.U32 R2, R5, 0x4, R2 ;  /* 0x0000000405027825 */ /* 0x000fe200078e0002 */
[----:B------:R-:W-:Y:S02]  /*0200*/  UIMAD.WIDE.U32 UR12, UR18, 0x18, UR22 ;  /* 0x00000018120c78a5 */ /* 0x000fe4000f8e0016 */
[----:B------:R-:W-:Y:S01]  /*0210*/  UIMAD.WIDE.U32 UR14, UR18, 0x1c, UR22 ;  /* 0x0000001c120e78a5 */ /* 0x000fe2000f8e0016 */
[----:B------:R-:W-:-:S04]  /*0220*/  IADD3 R2, P0, PT, R2, 0x10, RZ ;  /* 0x0000001002027810 */ /* 0x000fc80007f1e0ff */
[----:B------:R-:W-:-:S09]  /*0230*/  IADD3.X R3, PT, PT, RZ, R3, RZ, P0, !PT ;  /* 0x00000003ff037210 */ /* 0x000fd200007fe4ff */
.L_x_2:
[----:B------:R-:W-:Y:S01]  /*0240*/  HFMA2 R23, -RZ, RZ, 0, 2.384185791015625e-07 ;  /* 0x00000004ff177431 */ /* 0x000fe200000001ff */
[----:B------:R-:W-:Y:S01]  /*0250*/  UIMAD.WIDE.U32 UR24, UR18, 0x4, UR22 ;  /* 0x00000004121878a5 */ /* 0x000fe2000f8e0016 */
[----:B------:R-:W2:Y:S01]  /*0260*/  LDG.E R21, desc[UR16][R2.64+-0x10] ;  /* 0xfffff01002157981 */ /* 0x000ea2000c1e1900 */
[----:B------:R-:W-:Y:S01]  /*0270*/  UIMAD.WIDE.U32 UR20, UR18, 0x8, UR22 ;  /* 0x00000008121478a5 */ /* 0x000fe2000f8e0016 */
[----:B------:R-:W-:Y:S02]  /*0280*/  IMAD.MOV.U32 R11, RZ, RZ, 0x4 ;  /* 0x00000004ff0b7424 */ /* 0x000fe400078e00ff */
[----:B------:R-:W-:Y:S01]  /*0290*/  HFMA2 R7, -RZ, RZ, 0, 2.384185791015625e-07 ;  /* 0x00000004ff077431 */ /* 0x000fe200000001ff */
[----:B------:R-:W3:Y:S01]  /*02a0*/  LDG.E R19, desc[UR16][R2.64+-0xc] ;  /* 0xfffff41002137981 */ /* 0x000ee2000c1e1900 */
[----:B------:R-:W-:Y:S02]  /*02b0*/  MOV R8, UR24 ;  /* 0x0000001800087c02 */ /* 0x000fe40008000f00 */
[----:B------:R-:W-:Y:S01]  /*02c0*/  MOV R9, UR25 ;  /* 0x0000001900097c02 */ /* 0x000fe20008000f00 */
[C---:B------:R-:W-:Y:S01]  /*02d0*/  IMAD.WIDE R22, R14.reuse, R23, UR22 ;  /* 0x000000160e167e25 */ /* 0x040fe2000f8e0217 */
[----:B------:R-:W-:Y:S01]  /*02e0*/  MOV R24, UR20 ;  /* 0x0000001400187c02 */ /* 0x000fe20008000f00 */
[----:B------:R-:W4:Y:S01]  /*02f0*/  LDG.E R17, desc[UR16][R2.64+-0x8] ;  /* 0xfffff81002117981 */ /* 0x000f22000c1e1900 */
[----:B------:R-:W-:Y:S01]  /*0300*/  MOV R25, UR21 ;  /* 0x0000001500197c02 */ /* 0x000fe20008000f00 */
[----:B------:R-:W-:-:S02]  /*0310*/  IMAD.WIDE R8, R14, 0x4, R8 ;  /* 0x000000040e087825 */ /* 0x000fc400078e0208 */
[----:B------:R-:W2:Y:S02]  /*0320*/  LDG.E R22, desc[UR16][R22.64] ;  /* 0x0000001016167981 */ /* 0x000ea4000c1e1900 */
[C---:B------:R-:W-:Y:S01]  /*0330*/  IMAD.WIDE R24, R14.reuse, 0x4, R24 ;  /* 0x000000040e187825 */ /* 0x040fe200078e0218 */
[----:B------:R-:W-:Y:S01]  /*0340*/  MOV R5, 0x4 ;  /* 0x0000000400057802 */ /* 0x000fe20000000f00 */
[----:B------:R0:W3:Y:S02]  /*0350*/  LDG.E R20, desc[UR16][R8.64] ;  /* 0x0000001008147981 */ /* 0x0000e4000c1e1900 */
[C---:B------:R-:W-:Y:S02]  /*0360*/  IMAD.WIDE R10, R14.reuse, R11, UR6 ;  /* 0x000000060e0a7e25 */ /* 0x040fe4000f8e020b */
[----:B------:R-:W4:Y:S02]  /*0370*/  LDG.E R18, desc[UR16][R24.64] ;  /* 0x0000001018127981 */ /* 0x000f24000c1e1900 */
[----:B------:R-:W-:-:S04]  /*0380*/  IMAD.WIDE R4, R14, R5, UR8 ;  /* 0x000000080e047e25 */ /* 0x000fc8000f8e0205 */
[----:B------:R-:W-:Y:S01]  /*0390*/  HFMA2 R27, -RZ, RZ, 0, 2.384185791015625e-07 ;  /* 0x00000004ff1b7431 */ /* 0x000fe200000001ff */
[----:B------:R1:W5:Y:S01]  /*03a0*/  LDG.E R16, desc[UR16][R10.64] ;  /* 0x000000100a107981 */ /* 0x000362000c1e1900 */
[----:B0-----:R-:W-:-:S03]  /*03b0*/  MOV R9, 0x4 ;  /* 0x0000000400097802 */ /* 0x001fc60000000f00 */
[----:B------:R-:W5:Y:S01]  /*03c0*/  LDG.E R15, desc[UR16][R2.64+-0x4] ;  /* 0xfffffc10020f7981 */ /* 0x000f62000c1e1900 */
[----:B------:R-:W-:-:S03]  /*03d0*/  IMAD.WIDE R6, R14, R7, UR10 ;  /* 0x0000000a0e067e25 */ /* 0x000fc6000f8e0207 */
[----:B------:R0:W5:Y:S01]  /*03e0*/  LDG.E R4, desc[UR16][R4.64] ;  /* 0x0000001004047981 */ /* 0x000162000c1e1900 */
[----:B------:R-:W-:-:S03]  /*03f0*/  IMAD.WIDE R8, R14, R9, UR12 ;  /* 0x0000000c0e087e25 */ /* 0x000fc6000f8e0209 */
[----:B------:R-:W5:Y:S01]  /*0400*/  LDG.E R23, desc[UR16][R2.64] ;  /* 0x0000001002177981 */ /* 0x000f62000c1e1900 */
[----:B-1----:R-:W-:-:S03]  /*0410*/  IMAD.WIDE R10, R14, R27, UR14 ;  /* 0x0000000e0e0a7e25 */ /* 0x002fc6000f8e021b */
[----:B------:R-:W5:Y:S04]  /*0420*/  LDG.E R7, desc[UR16][R6.64] ;  /* 0x0000001006077981 */ /* 0x000f68000c1e1900 */
[----:B------:R-:W5:Y:S04]  /*0430*/  LDG.E R24, desc[UR16][R2.64+0x4] ;  /* 0x0000041002187981 */ /* 0x000f68000c1e1900 */
[----:B------:R-:W5:Y:S04]  /*0440*/  LDG.E R8, desc[UR16][R8.64] ;  /* 0x0000001008087981 */ /* 0x000f68000c1e1900 */
[----:B------:R-:W5:Y:S04]  /*0450*/  LDG.E R25, desc[UR16][R2.64+0x8] ;  /* 0x0000081002197981 */ /* 0x000f68000c1e1900 */
[----:B------:R-:W5:Y:S04]  /*0460*/  LDG.E R10, desc[UR16][R10.64] ;  /* 0x000000100a0a7981 */ /* 0x000f68000c1e1900 */
[----:B------:R1:W5:Y:S01]  /*0470*/  LDG.E R27, desc[UR16][R2.64+0xc] ;  /* 0x00000c10021b7981 */ /* 0x000362000c1e1900 */
[----:B------:R-:W-:-:S04]  /*0480*/  UIADD3 UR5, UPT, UPT, UR5, 0x8, URZ ;  /* 0x0000000805057890 */ /* 0x000fc8000fffe0ff */
[----:B------:R-:W-:Y:S01]  /*0490*/  UISETP.NE.AND UP1, UPT, UR5, URZ, UPT ;  /* 0x000000ff0500728c */ /* 0x000fe2000bf25270 */
[----:B0-----:R-:W-:Y:S02]  /*04a0*/  MOV R5, UR18 ;  /* 0x0000001200057c02 */ /* 0x001fe40008000f00 */
[----:B-1----:R-:W-:Y:S02]  /*04b0*/  IADD3 R2, P0, PT, R2, 0x20, RZ ;  /* 0x0000002002027810 */ /* 0x002fe40007f1e0ff */
[----:B------:R-:W-:Y:S02]  /*04c0*/  LEA R14, R5, R14, 0x3 ;  /* 0x0000000e050e7211 */ /* 0x000fe400078e18ff */
[----:B------:R-:W-:Y:S01]  /*04d0*/  IADD3.X R3, PT, PT, RZ, R3, RZ, P0, !PT ;  /* 0x00000003ff037210 */ /* 0x000fe200007fe4ff */
[----:B--2---:R-:W-:-:S04]  /*04e0*/  IMAD R21, R21, R22, R12 ;  /* 0x0000001615157224 */ /* 0x004fc800078e020c */
[----:B---3--:R-:W-:-:S04]  /*04f0*/  IMAD R19, R19, R20, R21 ;  /* 0x0000001413137224 */ /* 0x008fc800078e0215 */
[----:B----4-:R-:W-:-:S04]  /*0500*/  IMAD R17, R17, R18, R19 ;  /* 0x0000001211117224 */ /* 0x010fc800078e0213 */
[----:B-----5:R-:W-:-:S04]  /*0510*/  IMAD R15, R15, R16, R17 ;  /* 0x000000100f0f7224 */ /* 0x020fc800078e0211 */
[----:B------:R-:W-:-:S04]  /*0520*/  IMAD R4, R23, R4, R15 ;  /* 0x0000000417047224 */ /* 0x000fc800078e020f */
[----:B------:R-:W-:-:S04]  /*0530*/  IMAD R4, R24, R7, R4 ;  /* 0x0000000718047224 */ /* 0x000fc800078e0204 */
[----:B------:R-:W-:-:S04]  /*0540*/  IMAD R4, R25, R8, R4 ;  /* 0x0000000819047224 */ /* 0x000fc800078e0204 */
[----:B------:R-:W-:Y:S01]  /*0550*/  IMAD R12, R27, R10, R4 ;  /* 0x0000000a1b0c7224 */ /* 0x000fe200078e0204 */
[----:B------:R-:W-:Y:S06]  /*0560*/  BRA.U UP1, `(.L_x_2) ;  /* 0xfffffffd01347547 */ /* 0x000fec000b83ffff */
.L_x_1:
[----:B------:R-:W-:Y:S05]  /*0570*/  BRA.U !UP0, `(.L_x_0) ;  /* 0x00000005083c7547 */ /* 0x000fea000b800000 */
[----:B------:R-:W-:Y:S01]  /*0580*/  UISETP.GE.U32.AND UP0, UPT, UR19, 0x4, UPT ;  /* 0x000000041300788c */ /* 0x000fe2000bf06070 */
[----:B------:R-:W-:Y:S01]  /*0590*/  IMAD R2, R0, UR18, RZ ;  /* 0x0000001200027c24 */ /* 0x000fe2000f8e02ff */
[----:B------:R-:W-:-:S04]  /*05a0*/  ULOP3.LUT UR5, UR18, 0x3, URZ, 0xc0, !UPT ;  /* 0x0000000312057892 */ /* 0x000fc8000f8ec0ff */
[----:B------:R-:W-:-:S03]  /*05b0*/  UISETP.NE.AND UP1, UPT, UR5, URZ, UPT ;  /* 0x000000ff0500728c */ /* 0x000fc6000bf25270 */
[----:B------:R-:W-:Y:S08]  /*05c0*/  BRA.U !UP0, `(.L_x_3) ;  /* 0x00000001087c7547 */ /* 0x000ff0000b800000 */
[----:B------:R-:W0:Y:S01]  /*05d0*/  LDC.64 R6, c[0x0][0x388] ;  /* 0x0000e200ff067b82 */ /* 0x000e220000000a00 */
[----:B------:R-:W1:Y:S01]  /*05e0*/  LDCU.64 UR6, c[0x0][0x380] ;  /* 0x00007000ff0677ac */ /* 0x000e620008000a00 */
[----:B------:R-:W-:Y:S01]  /*05f0*/  MOV R4, UR4 ;  /* 0x0000000400047c02 */ /* 0x000fe20008000f00 */
[C---:B------:R-:W-:Y:S01]  /*0600*/  VIADD R3, R2.reuse, UR4 ;  /* 0x0000000402037c36 */ /* 0x040fe20008000000 */
[----:B------:R-:W-:Y:S02]  /*0610*/  MOV R11, UR18 ;  /* 0x00000012000b7c02 */ /* 0x000fe40008000f00 */
[----:B------:R-:W-:Y:S01]  /*0620*/  IADD3 R14, P0, PT, R2, UR4, RZ ;  /* 0x00000004020e7c10 */ /* 0x000fe2000ff1e0ff */
[----:B------:R-:W-:Y:S01]  /*0630*/  IMAD R5, R4, UR18, R13 ;  /* 0x0000001204057c24 */ /* 0x000fe2000f8e020d */
[----:B------:R-:W2:Y:S01]  /*0640*/  LDC.64 R8, c[0x0][0x380] ;  /* 0x0000e000ff087b82 */ /* 0x000ea20000000a00 */
[----:B------:R-:W-:Y:S02]  /*0650*/  MOV R15, UR18 ;  /* 0x00000012000f7c02 */ /* 0x000fe40008000f00 */
[----:B------:R-:W-:Y:S01]  /*0660*/  MOV R17, UR18 ;  /* 0x0000001200117c02 */ /* 0x000fe20008000f00 */
[----:B0-----:R-:W-:-:S04]  /*0670*/  IMAD.WIDE R6, R5, 0x4, R6 ;  /* 0x0000000405067825 */ /* 0x001fc800078e0206 */
[----:B------:R-:W-:Y:S02]  /*0680*/  IMAD.WIDE.U32 R10, R11, 0x4, R6 ;  /* 0x000000040b0a7825 */ /* 0x000fe400078e0006 */
[----:B------:R-:W3:Y:S02]  /*0690*/  LDG.E R6, desc[UR16][R6.64] ;  /* 0x0000001006067981 */ /* 0x000ee4000c1e1900 */
[----:B--2---:R-:W-:Y:S01]  /*06a0*/  IMAD.WIDE.U32 R8, R3, 0x4, R8 ;  /* 0x0000000403087825 */ /* 0x004fe200078e0008 */
[----:B------:R-:W-:Y:S02]  /*06b0*/  IADD3.X R3, PT, PT, RZ, RZ, RZ, P0, !PT ;  /* 0x000000ffff037210 */ /* 0x000fe400007fe4ff */
[----:B-1----:R-:W-:-:S03]  /*06c0*/  LEA R4, P0, R14, UR6, 0x2 ;  /* 0x000000060e047c11 */ /* 0x002fc6000f8010ff */
[----:B------:R-:W3:Y:S01]  /*06d0*/  LDG.E R9, desc[UR16][R8.64] ;  /* 0x0000001008097981 */ /* 0x000ee2000c1e1900 */
[----:B------:R-:W-:Y:S01]  /*06e0*/  LEA.HI.X R5, R14, UR7, R3, 0x2, P0 ;  /* 0x000000070e057c11 */ /* 0x000fe200080f1403 */
[----:B------:R-:W-:Y:S02]  /*06f0*/  IMAD.WIDE.U32 R14, R15, 0x4, R10 ;  /* 0x000000040f0e7825 */ /* 0x000fe400078e000a */
[----:B------:R-:W2:Y:S04]  /*0700*/  LDG.E R3, desc[UR16][R10.64] ;  /* 0x000000100a037981 */ /* 0x000ea8000c1e1900 */
[----:B------:R-:W2:Y:S01]  /*0710*/  LDG.E R18, desc[UR16][R4.64+0x4] ;  /* 0x0000041004127981 */ /* 0x000ea2000c1e1900 */
[----:B------:R-:W-:-:S03]  /*0720*/  IMAD.WIDE.U32 R16, R17, 0x4, R14 ;  /* 0x0000000411107825 */ /* 0x000fc600078e000e */
[----:B------:R-:W4:Y:S04]  /*0730*/  LDG.E R19, desc[UR16][R14.64] ;  /* 0x000000100e137981 */ /* 0x000f28000c1e1900 */
[----:B------:R-:W4:Y:S04]  /*0740*/  LDG.E R20, desc[UR16][R4.64+0x8] ;  /* 0x0000081004147981 */ /* 0x000f28000c1e1900 */
[----:B------:R-:W5:Y:S04]  /*0750*/  LDG.E R22, desc[UR16][R4.64+0xc] ;  /* 0x00000c1004167981 */ /* 0x000f68000c1e1900 */
[----:B------:R-:W5:Y:S01]  /*0760*/  LDG.E R16, desc[UR16][R16.64] ;  /* 0x0000001010107981 */ /* 0x000f62000c1e1900 */
[----:B------:R-:W-:Y:S01]  /*0770*/  UIADD3 UR4, UPT, UPT, UR4, 0x4, URZ ;  /* 0x0000000404047890 */ /* 0x000fe2000fffe0ff */
[----:B---3--:R-:W-:-:S04]  /*0780*/  IMAD R9, R9, R6, R12 ;  /* 0x0000000609097224 */ /* 0x008fc800078e020c */
[----:B--2---:R-:W-:-:S04]  /*0790*/  IMAD R3, R18, R3, R9 ;  /* 0x0000000312037224 */ /* 0x004fc800078e0209 */
[----:B----4-:R-:W-:-:S04]  /*07a0*/  IMAD R3, R20, R19, R3 ;  /* 0x0000001314037224 */ /* 0x010fc800078e0203 */
[----:B-----5:R-:W-:-:S07]  /*07b0*/  IMAD R12, R22, R16, R3 ;  /* 0x00000010160c7224 */ /* 0x020fce00078e0203 */
.L_x_3:
[----:B------:R-:W-:Y:S05]  /*07c0*/  BRA.U !UP1, `(.L_x_0) ;  /* 0x0000000109a87547 */ /* 0x000fea000b800000 */
[----:B------:R-:W-:Y:S01]  /*07d0*/  UISETP.NE.AND UP0, UPT, UR5, 0x1, UPT ;  /* 0x000000010500788c */ /* 0x000fe2000bf05270 */
[----:B------:R-:W-:Y:S01]  /*07e0*/  MOV R4, UR4 ;  /* 0x0000000400047c02 */ /* 0x000fe20008000f00 */
[----:B------:R-:W-:Y:S02]  /*07f0*/  ULOP3.LUT UR5, UR18, 0x1, URZ, 0xc0, !UPT ;  /* 0x0000000112057892 */ /* 0x000fe4000f8ec0ff */
[----:B------:R-:W-:Y:S02]  /*0800*/  MOV R17, UR18 ;  /* 0x0000001200117c02 */ /* 0x000fe40008000f00 */
[----:B------:R-:W-:Y:S01]  /*0810*/  UISETP.NE.U32.AND UP1, UPT, UR5, 0x1, UPT ;  /* 0x000000010500788c */ /* 0x000fe2000bf25070 */
[----:B------:R-:W-:-:S04]  /*0820*/  PLOP3.LUT P1, PT, PT, PT, UP0, 0x80, 0x8 ;  /* 0x000000000008781c */ /* 0x000fc80003f2f008 */
[----:B------:R-:W0:Y:S01]  /*0830*/  @UP0 LDCU.128 UR8, c[0x0][0x380] ;  /* 0x00007000ff0807ac */ /* 0x000e220008000c00 */
[----:B------:R-:W-:Y:S01]  /*0840*/  PLOP3.LUT P0, PT, PT, PT, UP1, 0x80, 0x8 ;  /* 0x000000000008781c */ /* 0x000fe20003f0f018 */
[----:B------:R-:W1:Y:S04]  /*0850*/  @UP0 LDCU.64 UR6, c[0x0][0x380] ;  /* 0x00007000ff0607ac */ /* 0x000e680008000a00 */
[----:B------:R-:W2:Y:S03]  /*0860*/  @!UP1 LDCU.128 UR12, c[0x0][0x380] ;  /* 0x00007000ff0c97ac */ /* 0x000ea60008000c00 */
[C---:B------:R-:W-:Y:S02]  /*0870*/  @P1 IADD3 R3, PT, PT, R2.reuse, UR4, RZ ;  /* 0x0000000402031c10 */ /* 0x040fe4000fffe0ff */
[----:B------:R-:W-:Y:S01]  /*0880*/  @P1 IADD3 R5, P2, PT, R2, UR4, RZ ;  /* 0x0000000402051c10 */ /* 0x000fe2000ff5e0ff */
[----:B------:R-:W-:-:S03]  /*0890*/  @UP0 UIADD3 UR4, UPT, UPT, UR4, 0x2, URZ ;  /* 0x0000000204040890 */ /* 0x000fc6000fffe0ff */
[----:B------:R-:W-:Y:S02]  /*08a0*/  @P1 IADD3.X R8, PT, PT, RZ, RZ, RZ, P2, !PT ;  /* 0x000000ffff081210 */ /* 0x000fe400017fe4ff */
[----:B0-----:R-:W-:Y:S01]  /*08b0*/  MOV R14, UR8 ;  /* 0x00000008000e7c02 */ /* 0x001fe20008000f00 */
[----:B------:R-:W-:Y:S01]  /*08c0*/  IMAD.U32 R6, RZ, RZ, UR10 ;  /* 0x0000000aff067e24 */ /* 0x000fe2000f8e00ff */
[----:B------:R-:W-:Y:S02]  /*08d0*/  MOV R15, UR9 ;  /* 0x00000009000f7c02 */ /* 0x000fe40008000f00 */
[----:B------:R-:W-:Y:S01]  /*08e0*/  MOV R7, UR11 ;  /* 0x0000000b00077c02 */ /* 0x000fe20008000f00 */
[----:B------:R-:W-:-:S04]  /*08f0*/  @P1 IMAD.WIDE.U32 R14, R3, 0x4, R14 ;  /* 0x00000004030e1825 */ /* 0x000fc800078e000e */
[----:B------:R-:W-:Y:S01]  /*0900*/  @P1 IMAD R3, R4, UR18, R13 ;  /* 0x0000001204031c24 */ /* 0x000fe2000f8e020d */
[----:B-1----:R-:W-:Y:S02]  /*0910*/  @P1 LEA R4, P2, R5, UR6, 0x2 ;  /* 0x0000000605041c11 */ /* 0x002fe4000f8410ff */
[----:B------:R-:W-:Y:S01]  /*0920*/  MOV R18, UR4 ;  /* 0x0000000400127c02 */ /* 0x000fe20008000f00 */
[----:B------:R-:W-:Y:S01]  /*0930*/  @P1 IMAD.WIDE R6, R3, 0x4, R6 ;  /* 0x0000000403061825 */ /* 0x000fe200078e0206 */
[----:B------:R-:W-:Y:S01]  /*0940*/  @P1 LEA.HI.X R5, R5, UR7, R8, 0x2, P2 ;  /* 0x0000000705051c11 */ /* 0x000fe200090f1408 */
[----:B------:R-:W3:Y:S01]  /*0950*/  @P1 LDG.E R3, desc[UR16][R14.64] ;  /* 0x000000100e031981 */ /* 0x000ee2000c1e1900 */
[----:B--2---:R-:W-:Y:S01]  /*0960*/  MOV R8, UR12 ;  /* 0x0000000c00087c02 */ /* 0x004fe20008000f00 */
[----:B------:R-:W-:Y:S01]  /*0970*/  @!P0 IMAD R21, R18, UR18, R13 ;  /* 0x0000001212158c24 */ /* 0x000fe2000f8e020d */
[----:B------:R-:W-:Y:S01]  /*0980*/  MOV R9, UR13 ;  /* 0x0000000d00097c02 */ /* 0x000fe20008000f00 */
[----:B------:R-:W-:Y:S01]  /*0990*/  @P1 IMAD.WIDE.U32 R16, R17, 0x4, R6 ;  /* 0x0000000411101825 */ /* 0x000fe200078e0006 */
[----:B------:R-:W-:Y:S01]  /*09a0*/  @!P0 IADD3 R19, PT, PT, R2, UR4, RZ ;  /* 0x0000000402138c10 */ /* 0x000fe2000fffe0ff */
[----:B------:R-:W3:Y:S01]  /*09b0*/  @P1 LDG.E R6, desc[UR16][R6.64] ;  /* 0x0000001006061981 */ /* 0x000ee2000c1e1900 */
[----:B------:R-:W-:-:S02]  /*09c0*/  MOV R10, UR14 ;  /* 0x0000000e000a7c02 */ /* 0x000fc40008000f00 */
[----:B------:R-:W-:Y:S01]  /*09d0*/  MOV R11, UR15 ;  /* 0x0000000f000b7c02 */ /* 0x000fe20008000f00 */
[----:B------:R-:W-:Y:S01]  /*09e0*/  @!P0 IMAD.WIDE.U32 R8, R19, 0x4, R8 ;  /* 0x0000000413088825 */ /* 0x000fe200078e0008 */
[----:B------:R-:W2:Y:S03]  /*09f0*/  @P1 LDG.E R16, desc[UR16][R16.64] ;  /* 0x0000001010101981 */ /* 0x000ea6000c1e1900 */
[----:B------:R-:W-:Y:S01]  /*0a00*/  @!P0 IMAD.WIDE R10, R21, 0x4, R10 ;  /* 0x00000004150a8825 */ /* 0x000fe200078e020a */
[----:B------:R-:W2:Y:S04]  /*0a10*/  @P1 LDG.E R4, desc[UR16][R4.64+0x4] ;  /* 0x0000041004041981 */ /* 0x000ea8000c1e1900 */
[----:B------:R-:W4:Y:S04]  /*0a20*/  @!P0 LDG.E R9, desc[UR16][R8.64] ;  /* 0x0000001008098981 */ /* 0x000f28000c1e1900 */
[----:B------:R-:W4:Y:S01]  /*0a30*/  @!P0 LDG.E R10, desc[UR16][R10.64] ;  /* 0x000000100a0a8981 */ /* 0x000f22000c1e1900 */
[----:B---3--:R-:W-:-:S04]  /*0a40*/  @P1 IMAD R3, R3, R6, R12 ;  /* 0x0000000603031224 */ /* 0x008fc800078e020c */
[----:B--2---:R-:W-:-:S04]  /*0a50*/  @P1 IMAD R12, R4, R16, R3 ;  /* 0x00000010040c1224 */ /* 0x004fc800078e0203 */
[----:B----4-:R-:W-:-:S07]  /*0a60*/  @!P0 IMAD R12, R9, R10, R12 ;  /* 0x0000000a090c8224 */ /* 0x010fce00078e020c */
.L_x_0:
[----:B------:R-:W0:Y:S01]  /*0a70*/  LDC.64 R2, c[0x0][0x390] ;  /* 0x0000e400ff027b82 */ /* 0x000e220000000a00 */
[----:B------:R-:W-:-:S04]  /*0a80*/  IMAD R13, R0, UR18, R13 ;  /* 0x00000012000d7c24 */ /* 0x000fc8000f8e020d */
[----:B0-----:R-:W-:-:S05]  /*0a90*/  IMAD.WIDE R2, R13, 0x4, R2 ;  /* 0x000000040d027825 */ /* 0x001fca00078e0202 */
[----:B------:R-:W-:Y:S01]  /*0aa0*/  STG.E desc[UR16][R2.64], R12 ;  /* 0x0000000c02007986 */ /* 0x000fe2000c101910 */
[----:B------:R-:W-:Y:S05]  /*0ab0*/  EXIT ;  /* 0x000000000000794d */ /* 0x000fea0003800000 */
.L_x_4:
[----:B------:R-:W-:-:S00]  /*0ac0*/  BRA `(.L_x_4) ;  /* 0xfffffffc00fc7947 */ /* 0x000fc0000383ffff */
[----:B------:R-:W-:-:S00]  /*0ad0*/  NOP ;  /* 0x0000000000007918 */ /* 0x000fc00000000000 */
        /* <DEDUP_REMOVED lines=10> */
.L_x_13:


//--------------------- .text._Z9MulMatVecPiS_S_i --------------------------
	.section	.text._Z9MulMatVecPiS_S_i,"ax",@progbits
	.align	128
        .global         _Z9MulMatVecPiS_S_i
        .type           _Z9MulMatVecPiS_S_i,@function
        .size           _Z9MulMatVecPiS_S_i,(.L_x_14 - _Z9MulMatVecPiS_S_i)
        .other          _Z9MulMatVecPiS_S_i,@"STO_CUDA_ENTRY STV_DEFAULT"
_Z9MulMatVecPiS_S_i:
.text._Z9MulMatVecPiS_S_i:
[----:B------:R-:W-:Y:S08]  /*0000*/  LDC R1, c[0x0][0x37c] ;  /* 0x0000df00ff017b82 */ /* 0x000ff00000000800 */
[----:B------:R-:W0:Y:S01]  /*0010*/  LDC R0, c[0x0][0x398] ;  /* 0x0000e600ff007b82 */ /* 0x000e220000000800 */
[----:B------:R-:W1:Y:S01]  /*0020*/  S2R R3, SR_TID.X ;  /* 0x0000000000037919 */ /* 0x000e620000002100 */
[----:B------:R-:W2:Y:S01]  /*0030*/  LDCU.64 UR6, c[0x0][0x358] ;  /* 0x00006b00ff0677ac */ /* 0x000ea20008000a00 */
[----:B------:R-:W-:-:S05]  /*0040*/  HFMA2 R19, -RZ, RZ, 0, 0 ;  /* 0x00000000ff137431 */ /* 0x000fca00000001ff */
[----:B------:R-:W1:Y:S08]  /*0050*/  S2UR UR4, SR_CTAID.X ;  /* 0x00000000000479c3 */ /* 0x000e700000002500 */
[----:B------:R-:W1:Y:S01]  /*0060*/  LDC R2, c[0x0][0x360] ;  /* 0x0000d800ff027b82 */ /* 0x000e620000000800 */
[----:B0-----:R-:W-:Y:S01]  /*0070*/  ISETP.GE.AND P0, PT, R0, 0x1, PT ;  /* 0x000000010000780c */ /* 0x001fe20003f06270 */
[----:B-1----:R-:W-:-:S12]  /*0080*/  IMAD R3, R2, UR4, R3 ;  /* 0x0000000402037c24 */ /* 0x002fd8000f8e0203 */
[----:B--2---:R-:W-:Y:S05]  /*0090*/  @!P0 BRA `(.L_x_5) ;  /* 0x0000000800b48947 */ /* 0x004fea0003800000 */
[C---:B------:R-:W-:Y:S02]  /*00a0*/  IADD3 R4, PT, PT, R0.reuse, -0x1, RZ ;  /* 0xffffffff00047810 */ /* 0x040fe40007ffe0ff */
[----:B------:R-:W-:Y:S02]  /*00b0*/  LOP3.LUT R2, R0, 0xf, RZ, 0xc0, !PT ;  /* 0x0000000f00027812 */ /* 0x000fe400078ec0ff */
[----:B------:R-:W-:Y:S02]  /*00c0*/  ISETP.GE.U32.AND P1, PT, R4, 0xf, PT ;  /* 0x0000000f0400780c */ /* 0x000fe40003f26070 */
[----:B------:R-:W-:Y:S02]  /*00d0*/  ISETP.NE.AND P0, PT, R2, RZ, PT ;  /* 0x000000ff0200720c */ /* 0x000fe40003f05270 */
[----:B------:R-:W-:Y:S02]  /*00e0*/  MOV R4, RZ ;  /* 0x000000ff00047202 */ /* 0x000fe40000000f00 */
[----:B------:R-:W-:-:S07]  /*00f0*/  MOV R19, RZ ;  /* 0x000000ff00137202 */ /* 0x000fce0000000f00 */
[----:B------:R-:W-:Y:S05]  /*0100*/  @!P1 BRA `(.L_x_6) ;  /* 0x0000000400409947 */ /* 0x000fea0003800000 */
[----:B------:R-:W0:Y:S01]  /*0110*/  LDCU.64 UR4, c[0x0][0x380] ;  /* 0x00007000ff0477ac */ /* 0x000e220008000a00 */
[----:B------:R-:W-:Y:S02]  /*0120*/  LOP3.LUT R4, R0, 0x7ffffff0, RZ, 0xc0, !PT ;  /* 0x7ffffff000047812 */ /* 0x000fe400078ec0ff */
[----:B------:R-:W-:Y:S02]  /*0130*/  MOV R19, RZ ;  /* 0x000000ff00137202 */ /* 0x000fe40000000f00 */
[----:B------:R-:W-:Y:S02]  /*0140*/  MOV R5, R3 ;  /* 0x0000000300057202 */ /* 0x000fe40000000f00 */
[----:B------:R-:W-:Y:S01]  /*0150*/  IADD3 R6, PT, PT, -R4, RZ, RZ ;  /* 0x000000ff04067210 */ /* 0x000fe20007ffe1ff */
[----:B0-----:R-:W-:-:S04]  /*0160*/  UIADD3 UR4, UP0, UPT, UR4, 0x20, URZ ;  /* 0x0000002004047890 */ /* 0x001fc8000ff1e0ff */
[----:B------:R-:W-:Y:S02]  /*0170*/  UIADD3.X UR5, UPT, UPT, URZ, UR5, URZ, UP0, !UPT ;  /* 0x00000005ff057290 */ /* 0x000fe400087fe4ff */
[----:B------:R-:W-:-:S04]  /*0180*/  MOV R12, UR4 ;  /* 0x00000004000c7c02 */ /* 0x000fc80008000f00 */
[----:B------:R-:W-:-:S07]  /*0190*/  MOV R13, UR5 ;  /* 0x00000005000d7c02 */ /* 0x000fce0008000f00 */
.L_x_7:
[----:B------:R-:W0:Y:S01]  /*01a0*/  LDC.64 R8, c[0x0][0x388] ;  /* 0x0000e200ff087b82 */ /* 0x000e220000000a00 */
[----:B------:R-:W2:Y:S04]  /*01b0*/  LDG.E R18, desc[UR6][R12.64+-0x20] ;  /* 0xffffe0060c127981 */ /* 0x000ea8000c1e1900 */
[----:B------:R-:W3:Y:S04]  /*01c0*/  LDG.E R16, desc[UR6][R12.64+-0x1c] ;  /* 0xffffe4060c107981 */ /* 0x000ee8000c1e1900 */
[----:B------:R-:W4:Y:S04]  /*01d0*/  LDG.E R15, desc[UR6][R12.64+-0x18] ;  /* 0xffffe8060c0f7981 */ /* 0x000f28000c1e1900 */
[----:B------:R-:W5:Y:S04]  /*01e0*/  LDG.E R26, desc[UR6][R12.64+-0x14] ;  /* 0xffffec060c1a7981 */ /* 0x000f68000c1e1900 */
[----:B------:R-:W5:Y:S01]  /*01f0*/  LDG.E R7, desc[UR6][R12.64+-0xc] ;  /* 0xfffff4060c077981 */ /* 0x000f62000c1e1900 */
[----:B0-----:R-:W-:-:S05]  /*0200*/  IMAD.WIDE R8, R5, 0x4, R8 ;  /* 0x0000000405087825 */ /* 0x001fca00078e0208 */
[----:B------:R-:W2:Y:S01]  /*0210*/  LDG.E R27, desc[UR6][R8.64] ;  /* 0x00000006081b7981 */ /* 0x000ea2000c1e1900 */
[----:B------:R-:W-:-:S05]  /*0220*/  IMAD.WIDE.U32 R20, R0, 0x4, R8 ;  /* 0x0000000400147825 */ /* 0x000fca00078e0008 */
[----:B------:R0:W3:Y:S01]  /*0230*/  LDG.E R17, desc[UR6][R20.64] ;  /* 0x0000000614117981 */ /* 0x0000e2000c1e1900 */
[----:B------:R-:W-:-:S03]  /*0240*/  IMAD.WIDE.U32 R24, R0, 0x4, R20 ;  /* 0x0000000400187825 */ /* 0x000fc600078e0014 */
[----:B------:R-:W5:Y:S01]  /*0250*/  LDG.E R8, desc[UR6][R12.64+-0x10] ;  /* 0xfffff0060c087981 */ /* 0x000f62000c1e1900 */
[----:B------:R-:W-:-:S03]  /*0260*/  IMAD.WIDE.U32 R10, R0, 0x4, R24 ;  /* 0x00000004000a7825 */ /* 0x000fc600078e0018 */
[----:B------:R1:W4:Y:S01]  /*0270*/  LDG.E R14, desc[UR6][R24.64] ;  /* 0x00000006180e7981 */ /* 0x000322000c1e1900 */
[----:B------:R-:W-:-:S03]  /*0280*/  IMAD.WIDE.U32 R28, R0, 0x4, R10 ;  /* 0x00000004001c7825 */ /* 0x000fc600078e000a */
[----:B------:R-:W5:Y:S01]  /*0290*/  LDG.E R11, desc[UR6][R10.64] ;  /* 0x000000060a0b7981 */ /* 0x000f62000c1e1900 */
[----:B------:R-:W-:-:S03]  /*02a0*/  IMAD.WIDE.U32 R22, R0, 0x4, R28 ;  /* 0x0000000400167825 */ /* 0x000fc600078e001c */
[----:B------:R-:W5:Y:S01]  /*02b0*/  LDG.E R9, desc[UR6][R28.64] ;  /* 0x000000061c097981 */ /* 0x000f62000c1e1900 */
[----:B0-----:R-:W-:-:S03]  /*02c0*/  IMAD.WIDE.U32 R20, R0, 0x4, R22 ;  /* 0x0000000400147825 */ /* 0x001fc600078e0016 */
[----:B------:R-:W5:Y:S04]  /*02d0*/  LDG.E R22, desc[UR6][R22.64] ;  /* 0x0000000616167981 */ /* 0x000f68000c1e1900 */
[----:B------:R2:W5:Y:S01]  /*02e0*/  LDG.E R10, desc[UR6][R20.64] ;  /* 0x00000006140a7981 */ /* 0x000562000c1e1900 */
[----:B-1----:R-:W-:-:S03]  /*02f0*/  IMAD.WIDE.U32 R24, R0, 0x4, R20 ;  /* 0x0000000400187825 */ /* 0x002fc600078e0014 */
[----:B------:R-:W5:Y:S04]  /*0300*/  LDG.E R23, desc[UR6][R12.64+-0x8] ;  /* 0xfffff8060c177981 */ /* 0x000f68000c1e1900 */
[----:B------:R0:W5:Y:S01]  /*0310*/  LDG.E R28, desc[UR6][R24.64] ;  /* 0x00000006181c7981 */ /* 0x000162000c1e1900 */
[----:B--2---:R-:W-:-:S03]  /*0320*/  IMAD R20, R18, R27, R19 ;  /* 0x0000001b12147224 */ /* 0x004fc600078e0213 */
[----:B------:R-:W2:Y:S01]  /*0330*/  LDG.E R27, desc[UR6][R12.64+-0x4] ;  /* 0xfffffc060c1b7981 */ /* 0x000ea2000c1e1900 */
[----:B------:R-:W-:-:S04]  /*0340*/  IMAD.WIDE.U32 R18, R0, 0x4, R24 ;  /* 0x0000000400127825 */ /* 0x000fc800078e0018 */
[----:B---3--:R-:W-:Y:S02]  /*0350*/  IMAD R29, R16, R17, R20 ;  /* 0x00000011101d7224 */ /* 0x008fe400078e0214 */
[C---:B------:R-:W-:Y:S02]  /*0360*/  IMAD.WIDE.U32 R16, R0.reuse, 0x4, R18 ;  /* 0x0000000400107825 */ /* 0x040fe400078e0012 */
[----:B------:R-:W3:Y:S02]  /*0370*/  LDG.E R18, desc[UR6][R18.64] ;  /* 0x0000000612127981 */ /* 0x000ee4000c1e1900 */
[----:B----4-:R-:W-:Y:S02]  /*0380*/  IMAD R29, R15, R14, R29 ;  /* 0x0000000e0f1d7224 */ /* 0x010fe400078e021d */
[----:B------:R-:W-:Y:S02]  /*0390*/  IMAD.WIDE.U32 R14, R0, 0x4, R16 ;  /* 0x00000004000e7825 */ /* 0x000fe400078e0010 */
[----:B------:R-:W4:Y:S02]  /*03a0*/  LDG.E R16, desc[UR6][R16.64] ;  /* 0x0000000610107981 */ /* 0x000f24000c1e1900 */
[----:B-----5:R-:W-:-:S02]  /*03b0*/  IMAD R26, R26, R11, R29 ;  /* 0x0000000b1a1a7224 */ /* 0x020fc400078e021d */
[----:B------:R-:W5:Y:S01]  /*03c0*/  LDG.E R19, desc[UR6][R12.64+0x14] ;  /* 0x000014060c137981 */ /* 0x000f62000c1e1900 */
[----:B------:R-:W-:-:S03]  /*03d0*/  IMAD.WIDE.U32 R20, R0, 0x4, R14 ;  /* 0x0000000400147825 */ /* 0x000fc600078e000e */
[----:B------:R-:W3:Y:S01]  /*03e0*/  LDG.E R11, desc[UR6][R12.64] ;  /* 0x000000060c0b7981 */ /* 0x000ee2000c1e1900 */
[----:B0-----:R-:W-:Y:S02]  /*03f0*/  IMAD R24, R8, R9, R26 ;  /* 0x0000000908187224 */ /* 0x001fe400078e021a */
[C---:B------:R-:W-:Y:S01]  /*0400*/  IMAD.WIDE.U32 R8, R0.reuse, 0x4, R20 ;  /* 0x0000000400087825 */ /* 0x040fe200078e0014 */
[----:B------:R-:W4:Y:S04]  /*0410*/  LDG.E R29, desc[UR6][R12.64+0x4] ;  /* 0x000004060c1d7981 */ /* 0x000f28000c1e1900 */
[----:B------:R-:W5:Y:S01]  /*0420*/  LDG.E R14, desc[UR6][R14.64] ;  /* 0x000000060e0e7981 */ /* 0x000f62000c1e1900 */
[----:B------:R-:W-:Y:S02]  /*0430*/  IMAD R22, R7, R22, R24 ;  /* 0x0000001607167224 */ /* 0x000fe400078e0218 */
[----:B------:R-:W-:Y:S01]  /*0440*/  IMAD.WIDE.U32 R24, R0, 0x4, R8 ;  /* 0x0000000400187825 */ /* 0x000fe200078e0008 */
[----:B------:R0:W5:Y:S04]  /*0450*/  LDG.E R26, desc[UR6][R20.64] ;  /* 0x00000006141a7981 */ /* 0x000168000c1e1900 */
[----:B------:R-:W5:Y:S04]  /*0460*/  LDG.E R7, desc[UR6][R12.64+0xc] ;  /* 0x00000c060c077981 */ /* 0x000f68000c1e1900 */
[----:B------:R-:W5:Y:S01]  /*0470*/  LDG.E R15, desc[UR6][R12.64+0x8] ;  /* 0x000008060c0f7981 */ /* 0x000f62000c1e1900 */
[----:B------:R-:W-:-:S02]  /*0480*/  IMAD R10, R23, R10, R22 ;  /* 0x0000000a170a7224 */ /* 0x000fc400078e0216 */
[C---:B------:R-:W-:Y:S01]  /*0490*/  IMAD.WIDE.U32 R22, R0.reuse, 0x4, R24 ;  /* 0x0000000400167825 */ /* 0x040fe200078e0018 */
[----:B------:R-:W5:Y:S04]  /*04a0*/  LDG.E R8, desc[UR6][R8.64] ;  /* 0x0000000608087981 */ /* 0x000f68000c1e1900 */
[----:B------:R-:W5:Y:S01]  /*04b0*/  LDG.E R17, desc[UR6][R12.64+0x10] ;  /* 0x000010060c117981 */ /* 0x000f62000c1e1900 */
[----:B0-----:R-:W-:-:S03]  /*04c0*/  IMAD.WIDE.U32 R20, R0, 0x4, R22 ;  /* 0x0000000400147825 */ /* 0x001fc600078e0016 */
[----:B------:R-:W5:Y:S04]  /*04d0*/  LDG.E R24, desc[UR6][R24.64] ;  /* 0x0000000618187981 */ /* 0x000f68000c1e1900 */
[----:B------:R-:W5:Y:S04]  /*04e0*/  LDG.E R20, desc[UR6][R20.64] ;  /* 0x0000000614147981 */ /* 0x000f68000c1e1900 */
[----:B------:R-:W5:Y:S01]  /*04f0*/  LDG.E R9, desc[UR6][R12.64+0x1c] ;  /* 0x00001c060c097981 */ /* 0x000f62000c1e1900 */
[----:B--2---:R-:W-:-:S03]  /*0500*/  IMAD R28, R27, R28, R10 ;  /* 0x0000001c1b1c7224 */ /* 0x004fc600078e020a */
[----:B------:R-:W2:Y:S04]  /*0510*/  LDG.E R10, desc[UR6][R22.64] ;  /* 0x00000006160a7981 */ /* 0x000ea8000c1e1900 */
[----:B------:R0:W2:Y:S01]  /*0520*/  LDG.E R27, desc[UR6][R12.64+0x18] ;  /* 0x000018060c1b7981 */ /* 0x0000a2000c1e1900 */
[----:B------:R-:W-:-:S04]  /*0530*/  IADD3 R6, PT, PT, R6, 0x10, RZ ;  /* 0x0000001006067810 */ /* 0x000fc80007ffe0ff */
[----:B------:R-:W-:Y:S01]  /*0540*/  ISETP.NE.AND P1, PT, R6, RZ, PT ;  /* 0x000000ff0600720c */ /* 0x000fe20003f25270 */
[----:B---3--:R-:W-:-:S04]  /*0550*/  IMAD R11, R11, R18, R28 ;  /* 0x000000120b0b7224 */ /* 0x008fc800078e021c */
[----:B----4-:R-:W-:-:S04]  /*0560*/  IMAD R11, R29, R16, R11 ;  /* 0x000000101d0b7224 */ /* 0x010fc800078e020b */
[----:B-----5:R-:W-:-:S04]  /*0570*/  IMAD R11, R15, R14, R11 ;  /* 0x0000000e0f0b7224 */ /* 0x020fc800078e020b */
[----:B------:R-:W-:-:S04]  /*0580*/  IMAD R7, R7, R26, R11 ;  /* 0x0000001a07077224 */ /* 0x000fc800078e020b */
[----:B------:R-:W-:-:S04]  /*0590*/  IMAD R7, R17, R8, R7 ;  /* 0x0000000811077224 */ /* 0x000fc800078e0207 */
[----:B------:R-:W-:Y:S01]  /*05a0*/  IMAD R7, R19, R24, R7 ;  /* 0x0000001813077224 */ /* 0x000fe200078e0207 */
[----:B0-----:R-:W-:Y:S02]  /*05b0*/  IADD3 R12, P2, PT, R12, 0x40, RZ ;  /* 0x000000400c0c7810 */ /* 0x001fe40007f5e0ff */
[----:B------:R-:W-:Y:S02]  /*05c0*/  LEA R5, R0, R5, 0x4 ;  /* 0x0000000500057211 */ /* 0x000fe400078e20ff */
[----:B------:R-:W-:Y:S01]  /*05d0*/  IADD3.X R13, PT, PT, RZ, R13, RZ, P2, !PT ;  /* 0x0000000dff0d7210 */ /* 0x000fe200017fe4ff */
[----:B--2---:R-:W-:-:S04]  /*05e0*/  IMAD R7, R27, R10, R7 ;  /* 0x0000000a1b077224 */ /* 0x004fc800078e0207 */
[----:B------:R-:W-:Y:S01]  /*05f0*/  IMAD R19, R9, R20, R7 ;  /* 0x0000001409137224 */ /* 0x000fe200078e0207 */
[----:B------:R-:W-:Y:S06]  /*0600*/  @P1 BRA `(.L_x_7) ;  /* 0xfffffff800e41947 */ /* 0x000fec000383ffff */
.L_x_6:
[----:B------:R-:W-:Y:S05]  /*0610*/  @!P0 BRA `(.L_x_5) ;  /* 0x0000000400548947 */ /* 0x000fea0003800000 */
[----:B------:R-:W-:Y:S02]  /*0620*/  ISETP.GE.U32.AND P0, PT, R2, 0x8, PT ;  /* 0x000000080200780c */ /* 0x000fe40003f06070 */
[----:B------:R-:W-:-:S04]  /*0630*/  LOP3.LUT R27, R0, 0x7, RZ, 0xc0, !PT ;  /* 0x00000007001b7812 */ /* 0x000fc800078ec0ff */
[----:B------:R-:W-:-:S07]  /*0640*/  ISETP.NE.AND P1, PT, R27, RZ, PT ;  /* 0x000000ff1b00720c */ /* 0x000fce0003f25270 */
[----:B------:R-:W-:Y:S06]  /*0650*/  @!P0 BRA `(.L_x_8) ;  /* 0x0000000000948947 */ /* 0x000fec0003800000 */
[----:B------:R-:W0:Y:S01]  /*0660*/  LDC.64 R12, c[0x0][0x388] ;  /* 0x0000e200ff0c7b82 */ /* 0x000e220000000a00 */
[----:B------:R-:W-:-:S07]  /*0670*/  IMAD R5, R4, R0, R3 ;  /* 0x0000000004057224 */ /* 0x000fce00078e0203 */
[----:B------:R-:W1:Y:S01]  /*0680*/  LDC.64 R6, c[0x0][0x380] ;  /* 0x0000e000ff067b82 */ /* 0x000e620000000a00 */
[----:B0-----:R-:W-:-:S05]  /*0690*/  IMAD.WIDE R12, R5, 0x4, R12 ;  /* 0x00000004050c7825 */ /* 0x001fca00078e020c */
[----:B------:R0:W2:Y:S01]  /*06a0*/  LDG.E R2, desc[UR6][R12.64] ;  /* 0x000000060c027981 */ /* 0x0000a2000c1e1900 */
[----:B------:R-:W-:-:S04]  /*06b0*/  IMAD.WIDE.U32 R14, R0, 0x4, R12 ;  /* 0x00000004000e7825 */ /* 0x000fc800078e000c */
[----:B-1----:R-:W-:Y:S01]  /*06c0*/  IMAD.WIDE.U32 R6, R4, 0x4, R6 ;  /* 0x0000000404067825 */ /* 0x002fe200078e0006 */
[----:B------:R1:W3:Y:S03]  /*06d0*/  LDG.E R18, desc[UR6][R14.64] ;  /* 0x000000060e127981 */ /* 0x0002e6000c1e1900 */
[C---:B------:R-:W-:Y:S01]  /*06e0*/  IMAD.WIDE.U32 R24, R0.reuse, 0x4, R14 ;  /* 0x0000000400187825 */ /* 0x040fe200078e000e */
[----:B------:R-:W2:Y:S04]  /*06f0*/  LDG.E R20, desc[UR6][R6.64] ;  /* 0x0000000606147981 */ /* 0x000ea8000c1e1900 */
[----:B------:R-:W3:Y:S01]  /*0700*/  LDG.E R5, desc[UR6][R6.64+0x4] ;  /* 0x0000040606057981 */ /* 0x000ee2000c1e1900 */
[----:B------:R-:W-:-:S03]  /*0710*/  IMAD.WIDE.U32 R16, R0, 0x4, R24 ;  /* 0x0000000400107825 */ /* 0x000fc600078e0018 */
[----:B------:R-:W4:Y:S01]  /*0720*/  LDG.E R22, desc[UR6][R24.64] ;  /* 0x0000000618167981 */ /* 0x000f22000c1e1900 */
[----:B------:R-:W-:-:S03]  /*0730*/  IMAD.WIDE.U32 R10, R0, 0x4, R16 ;  /* 0x00000004000a7825 */ /* 0x000fc600078e0010 */
[----:B------:R-:W4:Y:S04]  /*0740*/  LDG.E R21, desc[UR6][R6.64+0x8] ;  /* 0x0000080606157981 */ /* 0x000f28000c1e1900 */
[----:B------:R-:W5:Y:S01]  /*0750*/  LDG.E R16, desc[UR6][R16.64] ;  /* 0x0000000610107981 */ /* 0x000f62000c1e1900 */
[----:B------:R-:W-:-:S03]  /*0760*/  IMAD.WIDE.U32 R8, R0, 0x4, R10 ;  /* 0x0000000400087825 */ /* 0x000fc600078e000a */
[----:B------:R-:W5:Y:S01]  /*0770*/  LDG.E R23, desc[UR6][R6.64+0xc] ;  /* 0x00000c0606177981 */ /* 0x000f62000c1e1900 */
[----:B0-----:R-:W-:-:S03]  /*0780*/  IMAD.WIDE.U32 R12, R0, 0x4, R8 ;  /* 0x00000004000c7825 */ /* 0x001fc600078e0008 */
[----:B------:R-:W5:Y:S04]  /*0790*/  LDG.E R11, desc[UR6][R10.64] ;  /* 0x000000060a0b7981 */ /* 0x000f68000c1e1900 */
[----:B------:R-:W5:Y:S01]  /*07a0*/  LDG.E R26, desc[UR6][R6.64+0x10] ;  /* 0x00001006061a7981 */ /* 0x000f62000c1e1900 */
[----:B-1----:R-:W-:-:S03]  /*07b0*/  IMAD.WIDE.U32 R14, R0, 0x4, R12 ;  /* 0x00000004000e7825 */ /* 0x002fc600078e000c */
[----:B------:R-:W5:Y:S04]  /*07c0*/  LDG.E R9, desc[UR6][R8.64] ;  /* 0x0000000608097981 */ /* 0x000f68000c1e1900 */
[----:B------:R-:W5:Y:S04]  /*07d0*/  LDG.E R28, desc[UR6][R6.64+0x14] ;  /* 0x00001406061c7981 */ /* 0x000f68000c1e1900 */
[----:B------:R-:W5:Y:S04]  /*07e0*/  LDG.E R13, desc[UR6][R12.64] ;  /* 0x000000060c0d7981 */ /* 0x000f68000c1e1900 */
[----:B------:R-:W5:Y:S04]  /*07f0*/  LDG.E R24, desc[UR6][R6.64+0x18] ;  /* 0x0000180606187981 */ /* 0x000f68000c1e1900 */
[----:B------:R-:W5:Y:S04]  /*0800*/  LDG.E R14, desc[UR6][R14.64] ;  /* 0x000000060e0e7981 */ /* 0x000f68000c1e1900 */
[----:B------:R-:W5:Y:S01]  /*0810*/  LDG.E R17, desc[UR6][R6.64+0x1c] ;  /* 0x00001c0606117981 */ /* 0x000f62000c1e1900 */
[----:B------:R-:W-:Y:S01]  /*0820*/  IADD3 R4, PT, PT, R4, 0x8, RZ ;  /* 0x0000000804047810 */ /* 0x000fe20007ffe0ff */
[----:B--2---:R-:W-:-:S04]  /*0830*/  IMAD R2, R20, R2, R19 ;  /* 0x0000000214027224 */ /* 0x004fc800078e0213 */
[----:B---3--:R-:W-:-:S04]  /*0840*/  IMAD R2, R5, R18, R2 ;  /* 0x0000001205027224 */ /* 0x008fc800078e0202 */
[----:B----4-:R-:W-:-:S04]  /*0850*/  IMAD R2, R21, R22, R2 ;  /* 0x0000001615027224 */ /* 0x010fc800078e0202 */
[----:B-----5:R-:W-:-:S04]  /*0860*/  IMAD R2, R23, R16, R2 ;  /* 0x0000001017027224 */ /* 0x020fc800078e0202 */
[----:B------:R-:W-:-:S04]  /*0870*/  IMAD R2, R26, R11, R2 ;  /* 0x0000000b1a027224 */ /* 0x000fc800078e0202 */
[----:B------:R-:W-:-:S04]  /*0880*/  IMAD R2, R28, R9, R2 ;  /* 0x000000091c027224 */ /* 0x000fc800078e0202 */
[----:B------:R-:W-:-:S04]  /*0890*/  IMAD R19, R24, R13, R2 ;  /* 0x0000000d18137224 */ /* 0x000fc800078e0202 */
[----:B------:R-:W-:-:S07]  /*08a0*/  IMAD R19, R17, R14, R19 ;  /* 0x0000000e11137224 */ /* 0x000fce00078e0213 */
.L_x_8:
        /* <DEDUP_REMOVED lines=8> */
[----:B0-----:R-:W-:-:S04]  /*0930*/  IMAD.WIDE R8, R5, 0x4, R8 ;  /* 0x0000000405087825 */ /* 0x001fc800078e0208 */
[----:B------:R-:W-:Y:S02]  /*0940*/  IMAD.WIDE.U32 R10, R0, 0x4, R8 ;  /* 0x00000004000a7825 */ /* 0x000fe400078e0008 */
[----:B------:R-:W2:Y:S02]  /*0950*/  LDG.E R8, desc[UR6][R8.64] ;  /* 0x0000000608087981 */ /* 0x000ea4000c1e1900 */
[----:B-1----:R-:W-:-:S04]  /*0960*/  IMAD.WIDE.U32 R6, R4, 0x4, R6 ;  /* 0x0000000404067825 */ /* 0x002fc800078e0006 */
[C---:B------:R-:W-:Y:S01]  /*0970*/  IMAD.WIDE.U32 R12, R0.reuse, 0x4, R10 ;  /* 0x00000004000c7825 */ /* 0x040fe200078e000a */
[----:B------:R-:W2:Y:S04]  /*0980*/  LDG.E R16, desc[UR6][R6.64] ;  /* 0x0000000606107981 */ /* 0x000ea8000c1e1900 */
[----:B------:R-:W3:Y:S01]  /*0990*/  LDG.E R10, desc[UR6][R10.64] ;  /* 0x000000060a0a7981 */ /* 0x000ee2000c1e1900 */
[----:B------:R-:W-:-:S03]  /*09a0*/  IMAD.WIDE.U32 R14, R0, 0x4, R12 ;  /* 0x00000004000e7825 */ /* 0x000fc600078e000c */
[----:B------:R-:W3:Y:S04]  /*09b0*/  LDG.E R5, desc[UR6][R6.64+0x4] ;  /* 0x0000040606057981 */ /* 0x000ee8000c1e1900 */
[----:B------:R-:W4:Y:S04]  /*09c0*/  LDG.E R12, desc[UR6][R12.64] ;  /* 0x000000060c0c7981 */ /* 0x000f28000c1e1900 */
[----:B------:R-:W4:Y:S04]  /*09d0*/  LDG.E R18, desc[UR6][R6.64+0x8] ;  /* 0x0000080606127981 */ /* 0x000f28000c1e1900 */
[----:B------:R-:W5:Y:S04]  /*09e0*/  LDG.E R14, desc[UR6][R14.64] ;  /* 0x000000060e0e7981 */ /* 0x000f68000c1e1900 */
[----:B------:R-:W5:Y:S01]  /*09f0*/  LDG.E R20, desc[UR6][R6.64+0xc] ;  /* 0x00000c0606147981 */ /* 0x000f62000c1e1900 */
[----:B------:R-:W-:Y:S01]  /*0a00*/  IADD3 R4, PT, PT, R4, 0x4, RZ ;  /* 0x0000000404047810 */ /* 0x000fe20007ffe0ff */
[----:B--2---:R-:W-:-:S04]  /*0a10*/  IMAD R16, R16, R8, R19 ;  /* 0x0000000810107224 */ /* 0x004fc800078e0213 */
[----:B---3--:R-:W-:-:S04]  /*0a20*/  IMAD R5, R5, R10, R16 ;  /* 0x0000000a05057224 */ /* 0x008fc800078e0210 */
[----:B----4-:R-:W-:-:S04]  /*0a30*/  IMAD R5, R18, R12, R5 ;  /* 0x0000000c12057224 */ /* 0x010fc800078e0205 */
[----:B-----5:R-:W-:-:S07]  /*0a40*/  IMAD R19, R20, R14, R5 ;  /* 0x0000000e14137224 */ /* 0x020fce00078e0205 */
.L_x_9:
[----:B------:R-:W-:Y:S05]  /*0a50*/  @!P1 BRA `(.L_x_5) ;  /* 0x0000000000449947 */ /* 0x000fea0003800000 */
[----:B------:R-:W0:Y:S01]  /*0a60*/  LDC.64 R8, c[0x0][0x380] ;  /* 0x0000e000ff087b82 */ /* 0x000e220000000a00 */
[----:B------:R-:W-:Y:S01]  /*0a70*/  IADD3 R2, PT, PT, -R2, RZ, RZ ;  /* 0x000000ff02027210 */ /* 0x000fe20007ffe1ff */
[----:B------:R-:W-:-:S06]  /*0a80*/  IMAD R11, R4, R0, R3 ;  /* 0x00000000040b7224 */ /* 0x000fcc00078e0203 */
[----:B------:R-:W1:Y:S01]  /*0a90*/  LDC.64 R6, c[0x0][0x388] ;  /* 0x0000e200ff067b82 */ /* 0x000e620000000a00 */
[----:B0-----:R-:W-:-:S03]  /*0aa0*/  IMAD.WIDE.U32 R8, R4, 0x4, R8 ;  /* 0x0000000404087825 */ /* 0x001fc600078e0008 */
[----:B------:R-:W-:-:S07]  /*0ab0*/  MOV R10, R8 ;  /* 0x00000008000a7202 */ /* 0x000fce0000000f00 */
.L_x_10:
[----:B-1----:R-:W-:Y:S01]  /*0ac0*/  IMAD.WIDE R4, R11, 0x4, R6 ;  /* 0x000000040b047825 */ /* 0x002fe200078e0206 */
[----:B------:R-:W-:-:S05]  /*0ad0*/  MOV R8, R10 ;  /* 0x0000000a00087202 */ /* 0x000fca0000000f00 */
[----:B------:R-:W2:Y:S04]  /*0ae0*/  LDG.E R4, desc[UR6][R4.64] ;  /* 0x0000000604047981 */ /* 0x000ea8000c1e1900 */
[----:B------:R0:W2:Y:S01]  /*0af0*/  LDG.E R8, desc[UR6][R8.64] ;  /* 0x0000000608087981 */ /* 0x0000a2000c1e1900 */
[----:B------:R-:W-:Y:S02]  /*0b00*/  IADD3 R2, PT, PT, R2, 0x1, RZ ;  /* 0x0000000102027810 */ /* 0x000fe40007ffe0ff */
[----:B------:R-:W-:Y:S02]  /*0b10*/  IADD3 R10, P1, PT, R10, 0x4, RZ ;  /* 0x000000040a0a7810 */ /* 0x000fe40007f3e0ff */
[----:B------:R-:W-:Y:S02]  /*0b20*/  ISETP.NE.AND P0, PT, R2, RZ, PT ;  /* 0x000000ff0200720c */ /* 0x000fe40003f05270 */
[----:B------:R-:W-:-:S02]  /*0b30*/  IADD3 R11, PT, PT, R11, R0, RZ ;  /* 0x000000000b0b7210 */ /* 0x000fc40007ffe0ff */
[----:B0-----:R-:W-:Y:S01]  /*0b40*/  IADD3.X R9, PT, PT, RZ, R9, RZ, P1, !PT ;  /* 0x00000009ff097210 */ /* 0x001fe20000ffe4ff */
[----:B--2---:R-:W-:-:S08]  /*0b50*/  IMAD R19, R8, R4, R19 ;  /* 0x0000000408137224 */ /* 0x004fd000078e0213 */
[----:B------:R-:W-:Y:S05]  /*0b60*/  @P0 BRA `(.L_x_10) ;  /* 0xfffffffc00d40947 */ /* 0x000fea000383ffff */
.L_x_5:
[----:B------:R-:W0:Y:S02]  /*0b70*/  LDC.64 R4, c[0x0][0x390] ;  /* 0x0000e400ff047b82 */ /* 0x000e240000000a00 */
[----:B0-----:R-:W-:-:S05]  /*0b80*/  IMAD.WIDE R2, R3, 0x4, R4 ;  /* 0x0000000403027825 */ /* 0x001fca00078e0204 */
[----:B------:R-:W-:Y:S01]  /*0b90*/  STG.E desc[UR6][R2.64], R19 ;  /* 0x0000001302007986 */ /* 0x000fe2000c101906 */
[----:B------:R-:W-:Y:S05]  /*0ba0*/  EXIT ;  /* 0x000000000000794d */ /* 0x000fea0003800000 */
.L_x_11:
        /* <DEDUP_REMOVED lines=13> */
.L_x_14:


//--------------------- .text._Z4addVPiS_S_       --------------------------
	.section	.text._Z4addVPiS_S_,"ax",@progbits
	.align	128
        .global         _Z4addVPiS_S_
        .type           _Z4addVPiS_S_,@function
        .size           _Z4addVPiS_S_,(.L_x_15 - _Z4addVPiS_S_)
        .other          _Z4addVPiS_S_,@"STO_CUDA_ENTRY STV_DEFAULT"
_Z4addVPiS_S_:
.text._Z4addVPiS_S_:
[----:B------:R-:W-:Y:S01]  /*0000*/  LDC R1, c[0x0][0x37c] ;  /* 0x0000df00ff017b82 */ /* 0x000fe20000000800 */
[----:B------:R-:W0:Y:S07]  /*0010*/  S2R R9, SR_TID.X ;  /* 0x0000000000097919 */ /* 0x000e2e0000002100 */
[----:B------:R-:W0:Y:S01]  /*0020*/  S2UR UR6, SR_CTAID.X ;  /* 0x00000000000679c3 */ /* 0x000e220000002500 */
[----:B------:R-:W1:Y:S07]  /*0030*/  LDCU.64 UR4, c[0x0][0x358] ;  /* 0x00006b00ff0477ac */ /* 0x000e6e0008000a00 */
[----:B------:R-:W0:Y:S08]  /*0040*/  LDC R0, c[0x0][0x360] ;  /* 0x0000d800ff007b82 */ /* 0x000e300000000800 */
[----:B------:R-:W2:Y:S08]  /*0050*/  LDC.64 R2, c[0x0][0x380] ;  /* 0x0000e000ff027b82 */ /* 0x000eb00000000a00 */
[----:B------:R-:W3:Y:S01]  /*0060*/  LDC.64 R4, c[0x0][0x388] ;  /* 0x0000e200ff047b82 */ /* 0x000ee20000000a00 */
[----:B0-----:R-:W-:-:S07]  /*0070*/  IMAD R9, R0, UR6, R9 ;  /* 0x0000000600097c24 */ /* 0x001fce000f8e0209 */
[----:B------:R-:W0:Y:S01]  /*0080*/  LDC.64 R6, c[0x0][0x390] ;  /* 0x0000e400ff067b82 */ /* 0x000e220000000a00 */
[----:B--2---:R-:W-:-:S06]  /*0090*/  IMAD.WIDE R2, R9, 0x4, R2 ;  /* 0x0000000409027825 */ /* 0x004fcc00078e0202 */
[----:B-1----:R-:W2:Y:S01]  /*00a0*/  LDG.E R2, desc[UR4][R2.64] ;  /* 0x0000000402027981 */ /* 0x002ea2000c1e1900 */
[----:B---3--:R-:W-:-:S06]  /*00b0*/  IMAD.WIDE R4, R9, 0x4, R4 ;  /* 0x0000000409047825 */ /* 0x008fcc00078e0204 */
[----:B------:R-:W2:Y:S01]  /*00c0*/  LDG.E R5, desc[UR4][R4.64] ;  /* 0x0000000404057981 */ /* 0x000ea2000c1e1900 */
[----:B0-----:R-:W-:Y:S01]  /*00d0*/  IMAD.WIDE R6, R9, 0x4, R6 ;  /* 0x0000000409067825 */ /* 0x001fe200078e0206 */
[----:B--2---:R-:W-:-:S05]  /*00e0*/  IADD3 R9, PT, PT, R2, R5, RZ ;  /* 0x0000000502097210 */ /* 0x004fca0007ffe0ff */
[----:B------:R-:W-:Y:S01]  /*00f0*/  STG.E desc[UR4][R6.64], R9 ;  /* 0x0000000906007986 */ /* 0x000fe2000c101904 */
[----:B------:R-:W-:Y:S05]  /*0100*/  EXIT ;  /* 0x000000000000794d */ /* 0x000fea0003800000 */
.L_x_12:
        /* <DEDUP_REMOVED lines=15> */
.L_x_15:


//--------------------- .nv.shared.reserved.0     --------------------------
	.section	.nv.shared.reserved.0,"aw",@nobits
	.weak		__nv_reservedSMEM_offset_0_alias
	.size		__nv_reservedSMEM_offset_0_alias, 0, 64
	.other		__nv_reservedSMEM_offset_0_alias,@"STO_CUDA_RESERVED_SHARED STV_DEFAULT"
__nv_reservedSMEM_offset_0_alias:
	.zero		0
	.zero		64


//--------------------- .nv.constant0._Z9MulMatMatPiS_S_i --------------------------
	.section	.nv.constant0._Z9MulMatMatPiS_S_i,"a",@progbits
	.sectionflags	@""
	.align	4
.nv.constant0._Z9MulMatMatPiS_S_i:
	.zero		924


//--------------------- .nv.constant0._Z9MulMatVecPiS_S_i --------------------------
	.section	.nv.constant0._Z9MulMatVecPiS_S_i,"a",@progbits
	.sectionflags	@""
	.align	4
.nv.constant0._Z9MulMatVecPiS_S_i:
	.zero		924


//--------------------- .nv.constant0._Z4addVPiS_S_ --------------------------
	.section	.nv.constant0._Z4addVPiS_S_,"a",@progbits
	.sectionflags	@""
	.align	4
.nv.constant0._Z4addVPiS_S_:
	.zero		920


//--------------------- SYMBOLS --------------------------

	.type		.nv.reservedSmem.offset0,@object
	.size		.nv.reservedSmem.offset0,0x4
